// auto-generated by cutlass_sweep.gemm — config: {"arch": "sm_100", "cluster_m": 4, "cluster_n": 4, "dtype": "mxfp4", "dtype_b": "mxfp4", "layout": "nt", "stages": 0, "tile_k": 256, "tile_m": 256, "tile_n": 128}
#include "cutlass/cutlass.h"
#include "cutlass/gemm/collective/collective_builder.hpp"
#include "cutlass/gemm/device/gemm_universal_adapter.h"
#include "cutlass/gemm/kernel/gemm_universal.hpp"
#include "cutlass/epilogue/collective/collective_builder.hpp"

using ElemA = cutlass::mx_float4_t<cutlass::float_e2m1_t>;
using ElemB = cutlass::mx_float4_t<cutlass::float_e2m1_t>;
using ElemCD = cutlass::bfloat16_t;
using Acc  = float;
using TileShape    = cute::Shape<cute::_256, cute::_128, cute::_256>;
using ClusterShape = cute::Shape<cute::_4, cute::_4, cute::_1>;

using CollectiveEpilogue = typename cutlass::epilogue::collective::CollectiveBuilder<
    cutlass::arch::Sm100, cutlass::arch::OpClassTensorOp,
    TileShape, ClusterShape,
    cutlass::epilogue::collective::EpilogueTileAuto,
    Acc, Acc,
    ElemCD, cutlass::layout::RowMajor, 128 / cutlass::sizeof_bits<ElemCD>::value,
    ElemCD, cutlass::layout::RowMajor, 128 / cutlass::sizeof_bits<ElemCD>::value,
    cutlass::epilogue::collective::EpilogueScheduleAuto
  >::CollectiveOp;

using CollectiveMainloop = typename cutlass::gemm::collective::CollectiveBuilder<
    cutlass::arch::Sm100, cutlass::arch::OpClassBlockScaledTensorOp,
    ElemA, cutlass::layout::RowMajor, 32,
    ElemB, cutlass::layout::ColumnMajor, 32,
    Acc,
    TileShape, ClusterShape,
    cutlass::gemm::collective::StageCountAutoCarveout<static_cast<int>(sizeof(typename CollectiveEpilogue::SharedStorage))>,
    cutlass::gemm::collective::KernelScheduleAuto
  >::CollectiveOp;

using GemmKernel = cutlass::gemm::kernel::GemmUniversal<
    cute::Shape<int,int,int,int>,
    CollectiveMainloop,
    CollectiveEpilogue
>;
using Gemm = cutlass::gemm::device::GemmUniversalAdapter<GemmKernel>;

// Force the device kernel symbol into the cubin without needing a host main.
auto* _anchor = &cutlass::device_kernel<GemmKernel>;


// ===== COMPILED SASS (sm_100a) =====

	.target	sm_100a

	.elftype	@"ET_EXEC"


//--------------------- .note.nv.tkinfo           --------------------------
	.section	.note.nv.tkinfo,"",@"SHT_NOTE"
	.sectionflags	@"SHF_NOTE_NV_TKINFO"
	.tkinfo
        /*0018*/ 	.word	0x00000002
        /*0030*/ 	.string	""
        /*0030*/ 	.string	"ptxas"
        /*0030*/ 	.string	"Cuda compilation tools, release 13.0, V13.0.88"
        /*0030*/ 	.string	"Build cuda_13.0.r13.0/compiler.36424714_0"
        /*0030*/ 	.string	"-arch sm_100a -m 64 "



//--------------------- .note.nv.cuinfo           --------------------------
	.section	.note.nv.cuinfo,"",@"SHT_NOTE"
	.sectionflags	@"SHF_NOTE_NV_CUINFO"
        /*0018*/ 	.short	0x0002
        /*001a*/ 	.short	0x0064
        /*001c*/ 	.short	0x0082
	.zero		2


//--------------------- .nv.info                  --------------------------
	.section	.nv.info,"",@"SHT_CUDA_INFO"
	.align	4


	//----- nvinfo : EIATTR_REGCOUNT
	.align		4
        /*0000*/ 	.byte	0x04, 0x2f
        /*0002*/ 	.short	(.L_19 - .L_18)
	.align		4
.L_18:
        /*0004*/ 	.word	index@(_ZN7cutlass13device_kernelINS_4gemm6kernel13GemmUniversalIN4cute5tupleIJiiiiEEENS1_10collective13CollectiveMmaINS1_46MainloopSm100TmaUmmaWarpSpecializedBlockScaledILi7ELi2ELi2ENS5_IJNS4_1CILi4EEESB_NSA_ILi1EEEEEEEENS5_IJNSA_ILi256EEENSA_ILi128EEESF_EEENS5_IJNS_12float_e2m1_tENS_13float_ue8m0_tEEEENS5_IJNS5_IJlSC_lEEENS4_6LayoutINS5_IJNS5_IJNS5_IJNSA_ILi32EEESB_EEEiEEESP_NS5_IJSC_iEEEEEENS5_IJNS5_IJNS5_IJNSA_ILi16EEESB_EEEiEEENS5_IJNS5_IJNSA_ILi0EEESC_EEENSA_ILi512EEEEEENS5_IJSV_iEEEEEEEEEEESK_S12_NS4_8TiledMMAINS4_8MMA_AtomIJNS4_23SM100_MMA_MXF4_2x1SM_SSISI_SI_fSJ_Li256ELi128ELi32ELNS4_4UMMA5MajorE0ELS17_0ELNS16_7ScaleInE0ELS18_0EEEEEENSM_INS5_IJSC_SC_SC_EEENS5_IJSV_SV_SV_EEEEENS5_IJNS4_10UnderscoreES1E_S1E_EEEEENS5_IJNS4_28SM100_TMA_2SM_LOAD_MULTICASTES1H_EEENS5_IJNS4_14ComposedLayoutINS4_7SwizzleILi3ELi4ELi3EEENS4_18smem_ptr_flag_bitsILi4EEENSM_INS5_IJNSA_ILi8EEESF_EEENS5_IJSF_SC_EEEEEEENSM_INS5_IJNS5_IJNS5_IJSO_SC_EEENS5_IJSN_NSA_ILi2EEEEEEEEESC_NS5_IJS1U_S1U_EEEEEENS5_IJNS5_IJNS5_IJST_SX_EEESW_EEESV_NS5_IJS1U_SX_EEEEEEEEEEEvNS4_8identityES1I_S24_vS25_EENS_8epilogue10collective18CollectiveEpilogueINS27_23Sm100TmaWarpSpecializedILi4ELi2ELi32ELb1ELb0EEEJNS5_IJSG_SG_SF_EEENS5_IJNSM_ISG_SC_EENSM_ISN_SC_EEEEENS_10bfloat16_tESL_S2G_SL_NS27_6fusion15FusionCallbacksIS2B_NS2H_17LinearCombinationIS2G_fS2G_fLNS_15FloatRoundStyleE2EEES2C_S2F_JEEENS4_5SM1004TMEM4LOAD26SM100_TMEM_LOAD_32dp32b32xENS4_13SM90_TMA_LOADENS1J_INS1K_ILi2ELi4ELi3EEENS1M_ILi16EEENSM_INS5_IJS1O_SN_EEENS5_IJSN_SC_EEEEEEENS4_39AutoVectorizingCopyWithAssumedAlignmentILi128EEENS4_14SM90_TMA_STOREES2X_S2Z_S2Z_EEEvvEEEEvNT_6ParamsE)
        /*0008*/ 	.word	0x00000077


	//----- nvinfo : EIATTR_FRAME_SIZE
	.align		4
.L_19:
        /*000c*/ 	.byte	0x04, 0x11
        /*000e*/ 	.short	(.L_21 - .L_20)
	.align		4
.L_20:
        /*0010*/ 	.word	index@($__internal_2_$__cuda_sm10x_tcgen05_guardrail_trap_unallocated_columns_being_dealloced)
        /*0014*/ 	.word	0x00000000


	//----- nvinfo : EIATTR_FRAME_SIZE
	.align		4
.L_21:
        /*0018*/ 	.byte	0x04, 0x11
        /*001a*/ 	.short	(.L_23 - .L_22)
	.align		4
.L_22:
        /*001c*/ 	.word	index@($__internal_1_$__cuda_sm10x_tcgen05_guardrail_trap_phase_invalid_during_alloc)
        /*0020*/ 	.word	0x00000000


	//----- nvinfo : EIATTR_FRAME_SIZE
	.align		4
.L_23:
        /*0024*/ 	.byte	0x04, 0x11
        /*0026*/ 	.short	(.L_25 - .L_24)
	.align		4
.L_24:
        /*0028*/ 	.word	index@($__internal_0_$__cuda_sm10x_tcgen05_guardrail_trap_col_being_dealloced_not_returned_by_alloc)
        /*002c*/ 	.word	0x00000000


	//----- nvinfo : EIATTR_FRAME_SIZE
	.align		4
.L_25:
        /*0030*/ 	.byte	0x04, 0x11
        /*0032*/ 	.short	(.L_27 - .L_26)
	.align		4
.L_26:
        /*0034*/ 	.word	index@(_ZN7cutlass13device_kernelINS_4gemm6kernel13GemmUniversalIN4cute5tupleIJiiiiEEENS1_10collective13CollectiveMmaINS1_46MainloopSm100TmaUmmaWarpSpecializedBlockScaledILi7ELi2ELi2ENS5_IJNS4_1CILi4EEESB_NSA_ILi1EEEEEEEENS5_IJNSA_ILi256EEENSA_ILi128EEESF_EEENS5_IJNS_12float_e2m1_tENS_13float_ue8m0_tEEEENS5_IJNS5_IJlSC_lEEENS4_6LayoutINS5_IJNS5_IJNS5_IJNSA_ILi32EEESB_EEEiEEESP_NS5_IJSC_iEEEEEENS5_IJNS5_IJNS5_IJNSA_ILi16EEESB_EEEiEEENS5_IJNS5_IJNSA_ILi0EEESC_EEENSA_ILi512EEEEEENS5_IJSV_iEEEEEEEEEEESK_S12_NS4_8TiledMMAINS4_8MMA_AtomIJNS4_23SM100_MMA_MXF4_2x1SM_SSISI_SI_fSJ_Li256ELi128ELi32ELNS4_4UMMA5MajorE0ELS17_0ELNS16_7ScaleInE0ELS18_0EEEEEENSM_INS5_IJSC_SC_SC_EEENS5_IJSV_SV_SV_EEEEENS5_IJNS4_10UnderscoreES1E_S1E_EEEEENS5_IJNS4_28SM100_TMA_2SM_LOAD_MULTICASTES1H_EEENS5_IJNS4_14ComposedLayoutINS4_7SwizzleILi3ELi4ELi3EEENS4_18smem_ptr_flag_bitsILi4EEENSM_INS5_IJNSA_ILi8EEESF_EEENS5_IJSF_SC_EEEEEEENSM_INS5_IJNS5_IJNS5_IJSO_SC_EEENS5_IJSN_NSA_ILi2EEEEEEEEESC_NS5_IJS1U_S1U_EEEEEENS5_IJNS5_IJNS5_IJST_SX_EEESW_EEESV_NS5_IJS1U_SX_EEEEEEEEEEEvNS4_8identityES1I_S24_vS25_EENS_8epilogue10collective18CollectiveEpilogueINS27_23Sm100TmaWarpSpecializedILi4ELi2ELi32ELb1ELb0EEEJNS5_IJSG_SG_SF_EEENS5_IJNSM_ISG_SC_EENSM_ISN_SC_EEEEENS_10bfloat16_tESL_S2G_SL_NS27_6fusion15FusionCallbacksIS2B_NS2H_17LinearCombinationIS2G_fS2G_fLNS_15FloatRoundStyleE2EEES2C_S2F_JEEENS4_5SM1004TMEM4LOAD26SM100_TMEM_LOAD_32dp32b32xENS4_13SM90_TMA_LOADENS1J_INS1K_ILi2ELi4ELi3EEENS1M_ILi16EEENSM_INS5_IJS1O_SN_EEENS5_IJSN_SC_EEEEEEENS4_39AutoVectorizingCopyWithAssumedAlignmentILi128EEENS4_14SM90_TMA_STOREES2X_S2Z_S2Z_EEEvvEEEEvNT_6ParamsE)
        /*0038*/ 	.word	0x00000000


	//----- nvinfo : EIATTR_MIN_STACK_SIZE
	.align		4
.L_27:
        /*003c*/ 	.byte	0x04, 0x12
        /*003e*/ 	.short	(.L_29 - .L_28)
	.align		4
.L_28:
        /*0040*/ 	.word	index@(_ZN7cutlass13device_kernelINS_4gemm6kernel13GemmUniversalIN4cute5tupleIJiiiiEEENS1_10collective13CollectiveMmaINS1_46MainloopSm100TmaUmmaWarpSpecializedBlockScaledILi7ELi2ELi2ENS5_IJNS4_1CILi4EEESB_NSA_ILi1EEEEEEEENS5_IJNSA_ILi256EEENSA_ILi128EEESF_EEENS5_IJNS_12float_e2m1_tENS_13float_ue8m0_tEEEENS5_IJNS5_IJlSC_lEEENS4_6LayoutINS5_IJNS5_IJNS5_IJNSA_ILi32EEESB_EEEiEEESP_NS5_IJSC_iEEEEEENS5_IJNS5_IJNS5_IJNSA_ILi16EEESB_EEEiEEENS5_IJNS5_IJNSA_ILi0EEESC_EEENSA_ILi512EEEEEENS5_IJSV_iEEEEEEEEEEESK_S12_NS4_8TiledMMAINS4_8MMA_AtomIJNS4_23SM100_MMA_MXF4_2x1SM_SSISI_SI_fSJ_Li256ELi128ELi32ELNS4_4UMMA5MajorE0ELS17_0ELNS16_7ScaleInE0ELS18_0EEEEEENSM_INS5_IJSC_SC_SC_EEENS5_IJSV_SV_SV_EEEEENS5_IJNS4_10UnderscoreES1E_S1E_EEEEENS5_IJNS4_28SM100_TMA_2SM_LOAD_MULTICASTES1H_EEENS5_IJNS4_14ComposedLayoutINS4_7SwizzleILi3ELi4ELi3EEENS4_18smem_ptr_flag_bitsILi4EEENSM_INS5_IJNSA_ILi8EEESF_EEENS5_IJSF_SC_EEEEEEENSM_INS5_IJNS5_IJNS5_IJSO_SC_EEENS5_IJSN_NSA_ILi2EEEEEEEEESC_NS5_IJS1U_S1U_EEEEEENS5_IJNS5_IJNS5_IJST_SX_EEESW_EEESV_NS5_IJS1U_SX_EEEEEEEEEEEvNS4_8identityES1I_S24_vS25_EENS_8epilogue10collective18CollectiveEpilogueINS27_23Sm100TmaWarpSpecializedILi4ELi2ELi32ELb1ELb0EEEJNS5_IJSG_SG_SF_EEENS5_IJNSM_ISG_SC_EENSM_ISN_SC_EEEEENS_10bfloat16_tESL_S2G_SL_NS27_6fusion15FusionCallbacksIS2B_NS2H_17LinearCombinationIS2G_fS2G_fLNS_15FloatRoundStyleE2EEES2C_S2F_JEEENS4_5SM1004TMEM4LOAD26SM100_TMEM_LOAD_32dp32b32xENS4_13SM90_TMA_LOADENS1J_INS1K_ILi2ELi4ELi3EEENS1M_ILi16EEENSM_INS5_IJS1O_SN_EEENS5_IJSN_SC_EEEEEEENS4_39AutoVectorizingCopyWithAssumedAlignmentILi128EEENS4_14SM90_TMA_STOREES2X_S2Z_S2Z_EEEvvEEEEvNT_6ParamsE)
        /*0044*/ 	.word	0x00000000
.L_29:


//--------------------- .nv.compat                --------------------------
	.section	.nv.compat,"",@"SHT_CUDA_COMPAT_INFO"
	.align	4
        /*0000*/ 	.byte	0x02, 0x09, 0x01, 0x00, 0x02, 0x02, 0x02, 0x00, 0x02, 0x05, 0x05, 0x00, 0x03, 0x07, 0x01, 0x01
        /*0010*/ 	.byte	0x02, 0x03, 0x01, 0x00, 0x02, 0x06, 0x01, 0x00, 0x04, 0x0b, 0x08, 0x00, 0x09, 0x00, 0x00, 0x00
        /*0020*/ 	.byte	0x00, 0x00, 0x00, 0x00


//--------------------- .nv.info._ZN7cutlass13device_kernelINS_4gemm6kernel13GemmUniversalIN4cute5tupleIJiiiiEEENS1_10collective13CollectiveMmaINS1_46MainloopSm100TmaUmmaWarpSpecializedBlockScaledILi7ELi2ELi2ENS5_IJNS4_1CILi4EEESB_NSA_ILi1EEEEEEEENS5_IJNSA_ILi256EEENSA_ILi128EEESF_EEENS5_IJNS_12float_e2m1_tENS_13float_ue8m0_tEEEENS5_IJNS5_IJlSC_lEEENS4_6LayoutINS5_IJNS5_IJNS5_IJNSA_ILi32EEESB_EEEiEEESP_NS5_IJSC_iEEEEEENS5_IJNS5_IJNS5_IJNSA_ILi16EEESB_EEEiEEENS5_IJNS5_IJNSA_ILi0EEESC_EEENSA_ILi512EEEEEENS5_IJSV_iEEEEEEEEEEESK_S12_NS4_8TiledMMAINS4_8MMA_AtomIJNS4_23SM100_MMA_MXF4_2x1SM_SSISI_SI_fSJ_Li256ELi128ELi32ELNS4_4UMMA5MajorE0ELS17_0ELNS16_7ScaleInE0ELS18_0EEEEEENSM_INS5_IJSC_SC_SC_EEENS5_IJSV_SV_SV_EEEEENS5_IJNS4_10UnderscoreES1E_S1E_EEEEENS5_IJNS4_28SM100_TMA_2SM_LOAD_MULTICASTES1H_EEENS5_IJNS4_14ComposedLayoutINS4_7SwizzleILi3ELi4ELi3EEENS4_18smem_ptr_flag_bitsILi4EEENSM_INS5_IJNSA_ILi8EEESF_EEENS5_IJSF_SC_EEEEEEENSM_INS5_IJNS5_IJNS5_IJSO_SC_EEENS5_IJSN_NSA_ILi2EEEEEEEEESC_NS5_IJS1U_S1U_EEEEEENS5_IJNS5_IJNS5_IJST_SX_EEESW_EEESV_NS5_IJS1U_SX_EEEEEEEEEEEvNS4_8identityES1I_S24_vS25_EENS_8epilogue10collective18CollectiveEpilogueINS27_23Sm100TmaWarpSpecializedILi4ELi2ELi32ELb1ELb0EEEJNS5_IJSG_SG_SF_EEENS5_IJNSM_ISG_SC_EENSM_ISN_SC_EEEEENS_10bfloat16_tESL_S2G_SL_NS27_6fusion15FusionCallbacksIS2B_NS2H_17LinearCombinationIS2G_fS2G_fLNS_15FloatRoundStyleE2EEES2C_S2F_JEEENS4_5SM1004TMEM4LOAD26SM100_TMEM_LOAD_32dp32b32xENS4_13SM90_TMA_LOADENS1J_INS1K_ILi2ELi4ELi3EEENS1M_ILi16EEENSM_INS5_IJS1O_SN_EEENS5_IJSN_SC_EEEEEEENS4_39AutoVectorizingCopyWithAssumedAlignmentILi128EEENS4_14SM90_TMA_STOREES2X_S2Z_S2Z_EEEvvEEEEvNT_6ParamsE --------------------------
	.section	.nv.info._ZN7cutlass13device_kernelINS_4gemm6kernel13GemmUniversalIN4cute5tupleIJiiiiEEENS1_10collective13CollectiveMmaINS1_46MainloopSm100TmaUmmaWarpSpecializedBlockScaledILi7ELi2ELi2ENS5_IJNS4_1CILi4EEESB_NSA_ILi1EEEEEEEENS5_IJNSA_ILi256EEENSA_ILi128EEESF_EEENS5_IJNS_12float_e2m1_tENS_13float_ue8m0_tEEEENS5_IJNS5_IJlSC_lEEENS4_6LayoutINS5_IJNS5_IJNS5_IJNSA_ILi32EEESB_EEEiEEESP_NS5_IJSC_iEEEEEENS5_IJNS5_IJNS5_IJNSA_ILi16EEESB_EEEiEEENS5_IJNS5_IJNSA_ILi0EEESC_EEENSA_ILi512EEEEEENS5_IJSV_iEEEEEEEEEEESK_S12_NS4_8TiledMMAINS4_8MMA_AtomIJNS4_23SM100_MMA_MXF4_2x1SM_SSISI_SI_fSJ_Li256ELi128ELi32ELNS4_4UMMA5MajorE0ELS17_0ELNS16_7ScaleInE0ELS18_0EEEEEENSM_INS5_IJSC_SC_SC_EEENS5_IJSV_SV_SV_EEEEENS5_IJNS4_10UnderscoreES1E_S1E_EEEEENS5_IJNS4_28SM100_TMA_2SM_LOAD_MULTICASTES1H_EEENS5_IJNS4_14ComposedLayoutINS4_7SwizzleILi3ELi4ELi3EEENS4_18smem_ptr_flag_bitsILi4EEENSM_INS5_IJNSA_ILi8EEESF_EEENS5_IJSF_SC_EEEEEEENSM_INS5_IJNS5_IJNS5_IJSO_SC_EEENS5_IJSN_NSA_ILi2EEEEEEEEESC_NS5_IJS1U_S1U_EEEEEENS5_IJNS5_IJNS5_IJST_SX_EEESW_EEESV_NS5_IJS1U_SX_EEEEEEEEEEEvNS4_8identityES1I_S24_vS25_EENS_8epilogue10collective18CollectiveEpilogueINS27_23Sm100TmaWarpSpecializedILi4ELi2ELi32ELb1ELb0EEEJNS5_IJSG_SG_SF_EEENS5_IJNSM_ISG_SC_EENSM_ISN_SC_EEEEENS_10bfloat16_tESL_S2G_SL_NS27_6fusion15FusionCallbacksIS2B_NS2H_17LinearCombinationIS2G_fS2G_fLNS_15FloatRoundStyleE2EEES2C_S2F_JEEENS4_5SM1004TMEM4LOAD26SM100_TMEM_LOAD_32dp32b32xENS4_13SM90_TMA_LOADENS1J_INS1K_ILi2ELi4ELi3EEENS1M_ILi16EEENSM_INS5_IJS1O_SN_EEENS5_IJSN_SC_EEEEEEENS4_39AutoVectorizingCopyWithAssumedAlignmentILi128EEENS4_14SM90_TMA_STOREES2X_S2Z_S2Z_EEEvvEEEEvNT_6ParamsE,"",@"SHT_CUDA_INFO"
	.sectionflags	@""
	.align	4


	//----- nvinfo : EIATTR_CUDA_API_VERSION
	.align		4
        /*0000*/ 	.byte	0x04, 0x37
        /*0002*/ 	.short	(.L_31 - .L_30)
.L_30:
        /*0004*/ 	.word	0x00000082


	//----- nvinfo : EIATTR_KPARAM_INFO
	.align		4
.L_31:
        /*0008*/ 	.byte	0x04, 0x17
        /*000a*/ 	.short	(.L_33 - .L_32)
.L_32:
        /*000c*/ 	.word	0x00000000
        /*0010*/ 	.short	0x0000
        /*0012*/ 	.short	0x0000
        /*0014*/ 	.byte	0x00, 0xf0, 0x01, 0x30


	//----- nvinfo : EIATTR_AT_ENTRY_FRAGMENTS
	.align		4
.L_33:
        /*0018*/ 	.byte	0x04, 0x4f
        /*001a*/ 	.short	(.L_35 - .L_34)


	//   ....[0]....
.L_34:
        /*001c*/ 	.word	0x00000007


	//----- nvinfo : EIATTR_RESERVED_SMEM_USED
	.align		4
.L_35:
        /*0020*/ 	.byte	0x01, 0x41
	.zero		2


	//----- nvinfo : EIATTR_SPARSE_MMA_MASK
	.align		4
        /*0024*/ 	.byte	0x03, 0x50
        /*0026*/ 	.short	0x0000


	//----- nvinfo : EIATTR_TCGEN05_2CTA_USED
	.align		4
        /*0028*/ 	.byte	0x01, 0x52
	.zero		2


	//----- nvinfo : EIATTR_MAXREG_COUNT
	.align		4
        /*002c*/ 	.byte	0x03, 0x1b
        /*002e*/ 	.short	0x00ff


	//----- nvinfo : EIATTR_NUM_BARRIERS
	.align		4
        /*0030*/ 	.byte	0x02, 0x4c
        /*0032*/ 	.byte	0x07
	.zero		1


	//----- nvinfo : EIATTR_EXTERNS
	.align		4
        /*0034*/ 	.byte	0x04, 0x0f
        /*0036*/ 	.short	(.L_37 - .L_36)


	//   ....[0]....
	.align		4
.L_36:
        /*0038*/ 	.word	index@(__assertfail)


	//----- nvinfo : EIATTR_MERCURY_ISA_VERSION
	.align		4
.L_37:
        /*003c*/ 	.byte	0x03, 0x5f
        /*003e*/ 	.short	0x0101


	//----- nvinfo : EIATTR_INT_WARP_WIDE_INSTR_OFFSETS
	.align		4
        /*0040*/ 	.byte	0x04, 0x31
        /*0042*/ 	.short	(.L_39 - .L_38)


	//   ....[0]....
.L_38:
        /*0044*/ 	.word	0x00000de0


	//   ....[1]....
        /*0048*/ 	.word	0x00000e80


	//   ....[2]....
        /*004c*/ 	.word	0x00004de0


	//   ....[3]....
        /*0050*/ 	.word	0x00004e00


	//   ....[4]....
        /*0054*/ 	.word	0x00004e30


	//   ....[5]....
        /*0058*/ 	.word	0x00005970


	//   ....[6]....
        /*005c*/ 	.word	0x000059e0


	//   ....[7]....
        /*0060*/ 	.word	0x00005ac0


	//   ....[8]....
        /*0064*/ 	.word	0x00005b40


	//   ....[9]....
        /*0068*/ 	.word	0x00005c40


	//   ....[10]....
        /*006c*/ 	.word	0x00005cc0


	//   ....[11]....
        /*0070*/ 	.word	0x00005db0


	//   ....[12]....
        /*0074*/ 	.word	0x00005e60


	//----- nvinfo : EIATTR_COOP_GROUP_MASK_REGIDS
	.align		4
.L_39:
        /*0078*/ 	.byte	0x04, 0x29
        /*007a*/ 	.short	(.L_41 - .L_40)


	//   ....[0]....
.L_40:
        /*007c*/ 	.word	0xffffffff


	//   ....[1]....
        /*0080*/ 	.word	0xffffffff


	//   ....[2]....
        /*0084*/ 	.word	0xffffffff


	//   ....[3]....
        /*0088*/ 	.word	0xffffffff


	//   ....[4]....
        /*008c*/ 	.word	0xffffffff


	//   ....[5]....
        /*0090*/ 	.word	0xffffffff


	//   ....[6]....
        /*0094*/ 	.word	0xffffffff


	//   ....[7]....
        /*0098*/ 	.word	0xffffffff


	//   ....[8]....
        /*009c*/ 	.word	0xffffffff


	//   ....[9]....
        /*00a0*/ 	.word	0xffffffff


	//   ....[10]....
        /*00a4*/ 	.word	0xffffffff


	//   ....[11]....
        /*00a8*/ 	.word	0xffffffff


	//   ....[12]....
        /*00ac*/ 	.word	0xffffffff


	//   ....[13]....
        /*00b0*/ 	.word	0xffffffff


	//----- nvinfo : EIATTR_COOP_GROUP_INSTR_OFFSETS
	.align		4
.L_41:
        /*00b4*/ 	.byte	0x04, 0x28
        /*00b6*/ 	.short	(.L_43 - .L_42)


	//   ....[0]....
.L_42:
        /*00b8*/ 	.word	0x000000b0


	//   ....[1]....
        /*00bc*/ 	.word	0x00000570


	//   ....[2]....
        /*00c0*/ 	.word	0x00000790


	//   ....[3]....
        /*00c4*/ 	.word	0x00000920


	//   ....[4]....
        /*00c8*/ 	.word	0x00000a10


	//   ....[5]....
        /*00cc*/ 	.word	0x00000b70


	//   ....[6]....
        /*00d0*/ 	.word	0x00000cc0


	//   ....[7]....
        /*00d4*/ 	.word	0x00000f00


	//   ....[8]....
        /*00d8*/ 	.word	0x00002930


	//   ....[9]....
        /*00dc*/ 	.word	0x00003990


	//   ....[10]....
        /*00e0*/ 	.word	0x00003e60


	//   ....[11]....
        /*00e4*/ 	.word	0x00003e90


	//   ....[12]....
        /*00e8*/ 	.word	0x00004ce0


	//   ....[13]....
        /*00ec*/ 	.word	0x00004ef0


	//----- nvinfo : EIATTR_VRC_CTA_INIT_COUNT
	.align		4
.L_43:
        /*00f0*/ 	.byte	0x02, 0x4a
        /*00f2*/ 	.byte	0x80
	.zero		1


	//----- nvinfo : EIATTR_SYSCALL_OFFSETS
	.align		4
        /*00f4*/ 	.byte	0x04, 0x46
        /*00f6*/ 	.short	(.L_45 - .L_44)


	//   ....[0]....
.L_44:
        /*00f8*/ 	.word	0x00006ab0


	//   ....[1]....
        /*00fc*/ 	.word	0x00006ba0


	//   ....[2]....
        /*0100*/ 	.word	0x00007300


	//   ....[3]....
        /*0104*/ 	.word	0x00007f80


	//   ....[4]....
        /*0108*/ 	.word	0x00008be0


	//   ....[5]....
        /*010c*/ 	.word	0x00009840


	//----- nvinfo : EIATTR_MBARRIER_INSTR_OFFSETS
	.align		4
.L_45:
        /*0110*/ 	.byte	0x04, 0x39
        /*0112*/ 	.short	(.L_47 - .L_46)


	//   ....[0]....
.L_46:
        /*0114*/ 	.word	0x000006a0
        /*0118*/ 	.word	0x000000ff
        /*011c*/ 	.word	0x00000000
        /*0120*/ 	.short	0x0100
        /*0122*/ 	.byte	0x04
	.zero		1


	//   ....[1]....
        /*0124*/ 	.word	0x000006b0
        /*0128*/ 	.word	0x000000ff
        /*012c*/ 	.word	0x00000038
        /*0130*/ 	.short	0x0100
        /*0132*/ 	.byte	0x04
	.zero		1


	//   ....[2]....
        /*0134*/ 	.word	0x000006c0
        /*0138*/ 	.word	0x000000ff
        /*013c*/ 	.word	0x00000008
        /*0140*/ 	.short	0x0100
        /*0142*/ 	.byte	0x04
	.zero		1


	//   ....[3]....
        /*0144*/ 	.word	0x000006d0
        /*0148*/ 	.word	0x000000ff
        /*014c*/ 	.word	0x00000040
        /*0150*/ 	.short	0x0100
        /*0152*/ 	.byte	0x04
	.zero		1


	//   ....[4]....
        /*0154*/ 	.word	0x000006e0
        /*0158*/ 	.word	0x000000ff
        /*015c*/ 	.word	0x00000010
        /*0160*/ 	.short	0x0100
        /*0162*/ 	.byte	0x04
	.zero		1


	//   ....[5]....
        /*0164*/ 	.word	0x000006f0
        /*0168*/ 	.word	0x000000ff
        /*016c*/ 	.word	0x00000048
        /*0170*/ 	.short	0x0100
        /*0172*/ 	.byte	0x04
	.zero		1


	//   ....[6]....
        /*0174*/ 	.word	0x00000700
        /*0178*/ 	.word	0x000000ff
        /*017c*/ 	.word	0x00000018
        /*0180*/ 	.short	0x0100
        /*0182*/ 	.byte	0x04
	.zero		1


	//   ....[7]....
        /*0184*/ 	.word	0x00000710
        /*0188*/ 	.word	0x000000ff
        /*018c*/ 	.word	0x00000050
        /*0190*/ 	.short	0x0100
        /*0192*/ 	.byte	0x04
	.zero		1


	//   ....[8]....
        /*0194*/ 	.word	0x00000720
        /*0198*/ 	.word	0x000000ff
        /*019c*/ 	.word	0x00000020
        /*01a0*/ 	.short	0x0100
        /*01a2*/ 	.byte	0x04
	.zero		1


	//   ....[9]....
        /*01a4*/ 	.word	0x00000730
        /*01a8*/ 	.word	0x000000ff
        /*01ac*/ 	.word	0x00000058
        /*01b0*/ 	.short	0x0100
        /*01b2*/ 	.byte	0x04
	.zero		1


	//   ....[10]....
        /*01b4*/ 	.word	0x00000740
        /*01b8*/ 	.word	0x000000ff
        /*01bc*/ 	.word	0x00000028
        /*01c0*/ 	.short	0x0100
        /*01c2*/ 	.byte	0x04
	.zero		1


	//   ....[11]....
        /*01c4*/ 	.word	0x00000750
        /*01c8*/ 	.word	0x000000ff
        /*01cc*/ 	.word	0x00000060
        /*01d0*/ 	.short	0x0100
        /*01d2*/ 	.byte	0x04
	.zero		1


	//   ....[12]....
        /*01d4*/ 	.word	0x00000760
        /*01d8*/ 	.word	0x000000ff
        /*01dc*/ 	.word	0x00000030
        /*01e0*/ 	.short	0x0100
        /*01e2*/ 	.byte	0x04
	.zero		1


	//   ....[13]....
        /*01e4*/ 	.word	0x00000770
        /*01e8*/ 	.word	0x000000ff
        /*01ec*/ 	.word	0x00000068
        /*01f0*/ 	.short	0x0100
        /*01f2*/ 	.byte	0x04
	.zero		1


	//   ....[14]....
        /*01f4*/ 	.word	0x00000890
        /*01f8*/ 	.word	0x000000ff
        /*01fc*/ 	.word	0x00000070
        /*0200*/ 	.short	0x0100
        /*0202*/ 	.byte	0x04
	.zero		1


	//   ....[15]....
        /*0204*/ 	.word	0x000008a0
        /*0208*/ 	.word	0x000000ff
        /*020c*/ 	.word	0x00000090
        /*0210*/ 	.short	0x0100
        /*0212*/ 	.byte	0x04
	.zero		1


	//   ....[16]....
        /*0214*/ 	.word	0x000008b0
        /*0218*/ 	.word	0x000000ff
        /*021c*/ 	.word	0x00000078
        /*0220*/ 	.short	0x0100
        /*0222*/ 	.byte	0x04
	.zero		1


	//   ....[17]....
        /*0224*/ 	.word	0x000008c0
        /*0228*/ 	.word	0x000000ff
        /*022c*/ 	.word	0x00000098
        /*0230*/ 	.short	0x0100
        /*0232*/ 	.byte	0x04
	.zero		1


	//   ....[18]....
        /*0234*/ 	.word	0x000008d0
        /*0238*/ 	.word	0x000000ff
        /*023c*/ 	.word	0x00000080
        /*0240*/ 	.short	0x0100
        /*0242*/ 	.byte	0x04
	.zero		1


	//   ....[19]....
        /*0244*/ 	.word	0x000008e0
        /*0248*/ 	.word	0x000000ff
        /*024c*/ 	.word	0x000000a0
        /*0250*/ 	.short	0x0100
        /*0252*/ 	.byte	0x04
	.zero		1


	//   ....[20]....
        /*0254*/ 	.word	0x000008f0
        /*0258*/ 	.word	0x000000ff
        /*025c*/ 	.word	0x00000088
        /*0260*/ 	.short	0x0100
        /*0262*/ 	.byte	0x04
	.zero		1


	//   ....[21]....
        /*0264*/ 	.word	0x00000900
        /*0268*/ 	.word	0x000000ff
        /*026c*/ 	.word	0x000000a8
        /*0270*/ 	.short	0x0100
        /*0272*/ 	.byte	0x04
	.zero		1


	//   ....[22]....
        /*0274*/ 	.word	0x000009e0
        /*0278*/ 	.word	0x000000ff
        /*027c*/ 	.word	0x000000b0
        /*0280*/ 	.short	0x0100
        /*0282*/ 	.byte	0x06
	.zero		1


	//   ....[23]....
        /*0284*/ 	.word	0x000009f0
        /*0288*/ 	.word	0x000000ff
        /*028c*/ 	.word	0x000000b8
        /*0290*/ 	.short	0x0100
        /*0292*/ 	.byte	0x06
	.zero		1


	//   ....[24]....
        /*0294*/ 	.word	0x00000b20
        /*0298*/ 	.word	0x000000ff
        /*029c*/ 	.word	0x000000c0
        /*02a0*/ 	.short	0x0100
        /*02a2*/ 	.byte	0x06
	.zero		1


	//   ....[25]....
        /*02a4*/ 	.word	0x00000b30
        /*02a8*/ 	.word	0x000000ff
        /*02ac*/ 	.word	0x000000d0
        /*02b0*/ 	.short	0x0100
        /*02b2*/ 	.byte	0x06
	.zero		1


	//   ....[26]....
        /*02b4*/ 	.word	0x00000b40
        /*02b8*/ 	.word	0x000000ff
        /*02bc*/ 	.word	0x000000c8
        /*02c0*/ 	.short	0x0100
        /*02c2*/ 	.byte	0x06
	.zero		1


	//   ....[27]....
        /*02c4*/ 	.word	0x00000b50
        /*02c8*/ 	.word	0x000000ff
        /*02cc*/ 	.word	0x000000d8
        /*02d0*/ 	.short	0x0100
        /*02d2*/ 	.byte	0x06
	.zero		1


	//   ....[28]....
        /*02d4*/ 	.word	0x00000c70
        /*02d8*/ 	.word	0x000000ff
        /*02dc*/ 	.word	0x000000e0
        /*02e0*/ 	.short	0x0100
        /*02e2*/ 	.byte	0x04
	.zero		1


	//   ....[29]....
        /*02e4*/ 	.word	0x00000c80
        /*02e8*/ 	.word	0x000000ff
        /*02ec*/ 	.word	0x000000f0
        /*02f0*/ 	.short	0x0100
        /*02f2*/ 	.byte	0x04
	.zero		1


	//   ....[30]....
        /*02f4*/ 	.word	0x00000c90
        /*02f8*/ 	.word	0x000000ff
        /*02fc*/ 	.word	0x000000e8
        /*0300*/ 	.short	0x0100
        /*0302*/ 	.byte	0x04
	.zero		1


	//   ....[31]....
        /*0304*/ 	.word	0x00000ca0
        /*0308*/ 	.word	0x000000ff
        /*030c*/ 	.word	0x000000f8
        /*0310*/ 	.short	0x0100
        /*0312*/ 	.byte	0x04
	.zero		1


	//   ....[32]....
        /*0314*/ 	.word	0x00000d90
        /*0318*/ 	.word	0x000000ff
        /*031c*/ 	.word	0x00000100
        /*0320*/ 	.short	0x0100
        /*0322*/ 	.byte	0x04
	.zero		1


	//   ....[33]....
        /*0324*/ 	.word	0x00000da0
        /*0328*/ 	.word	0x000000ff
        /*032c*/ 	.word	0x00000110
        /*0330*/ 	.short	0x0100
        /*0332*/ 	.byte	0x04
	.zero		1


	//   ....[34]....
        /*0334*/ 	.word	0x00000db0
        /*0338*/ 	.word	0x000000ff
        /*033c*/ 	.word	0x00000108
        /*0340*/ 	.short	0x0100
        /*0342*/ 	.byte	0x04
	.zero		1


	//   ....[35]....
        /*0344*/ 	.word	0x00000dc0
        /*0348*/ 	.word	0x000000ff
        /*034c*/ 	.word	0x00000118
        /*0350*/ 	.short	0x0100
        /*0352*/ 	.byte	0x04
	.zero		1


	//   ....[36]....
        /*0354*/ 	.word	0x00000ec0
        /*0358*/ 	.word	0x000000ff
        /*035c*/ 	.word	0x00000120
        /*0360*/ 	.short	0x0100
        /*0362*/ 	.byte	0x06
	.zero		1


	//   ....[37]....
        /*0364*/ 	.word	0x00001e20
        /*0368*/ 	.word	0x00000003
        /*036c*/ 	.word	0x00000110
        /*0370*/ 	.short	0x010a
        /*0372*/ 	.byte	0xff
	.zero		1


	//   ....[38]....
        /*0374*/ 	.word	0x00001e50
        /*0378*/ 	.word	0x00000003
        /*037c*/ 	.word	0x00000100
        /*0380*/ 	.short	0x0101
        /*0382*/ 	.byte	0xff
	.zero		1


	//   ....[39]....
        /*0384*/ 	.word	0x00001f20
        /*0388*/ 	.word	0x000000ff
        /*038c*/ 	.word	0x00000038
        /*0390*/ 	.short	0x010a
        /*0392*/ 	.byte	0x04
	.zero		1


	//   ....[40]....
        /*0394*/ 	.word	0x00002030
        /*0398*/ 	.word	0x000000ff
        /*039c*/ 	.word	0x00000038
        /*03a0*/ 	.short	0x010a
        /*03a2*/ 	.byte	0x05
	.zero		1


	//   ....[41]....
        /*03a4*/ 	.word	0x00002190
        /*03a8*/ 	.word	0x000000ff
        /*03ac*/ 	.word	0x00000038
        /*03b0*/ 	.short	0x010a
        /*03b2*/ 	.byte	0x07
	.zero		1


	//   ....[42]....
        /*03b4*/ 	.word	0x00002470
        /*03b8*/ 	.word	0x000000ff
        /*03bc*/ 	.word	0x000000b8
        /*03c0*/ 	.short	0x0101
        /*03c2*/ 	.byte	0x06
	.zero		1


	//   ....[43]....
        /*03c4*/ 	.word	0x00002490
        /*03c8*/ 	.word	0x000000ff
        /*03cc*/ 	.word	0x00000038
        /*03d0*/ 	.short	0x010a
        /*03d2*/ 	.byte	0x04
	.zero		1


	//   ....[44]....
        /*03d4*/ 	.word	0x00002510
        /*03d8*/ 	.word	0x000000ff
        /*03dc*/ 	.word	0x00000038
        /*03e0*/ 	.short	0x010a
        /*03e2*/ 	.byte	0x0e
	.zero		1


	//   ....[45]....
        /*03e4*/ 	.word	0x00002650
        /*03e8*/ 	.word	0x000000ff
        /*03ec*/ 	.word	0x00000038
        /*03f0*/ 	.short	0x010a
        /*03f2*/ 	.byte	0x04
	.zero		1


	//   ....[46]....
        /*03f4*/ 	.word	0x00002960
        /*03f8*/ 	.word	0x00000003
        /*03fc*/ 	.word	0x000000c0
        /*0400*/ 	.short	0x010a
        /*0402*/ 	.byte	0xff
	.zero		1


	//   ....[47]....
        /*0404*/ 	.word	0x00002ab0
        /*0408*/ 	.word	0x00000000
        /*040c*/ 	.word	0x00000000
        /*0410*/ 	.short	0x0101
        /*0412*/ 	.byte	0xff
	.zero		1


	//   ....[48]....
        /*0414*/ 	.word	0x00003060
        /*0418*/ 	.word	0x000000ff
        /*041c*/ 	.word	0x00000000
        /*0420*/ 	.short	0x010a
        /*0422*/ 	.byte	0x04
	.zero		1


	//   ....[49]....
        /*0424*/ 	.word	0x000030f0
        /*0428*/ 	.word	0x000000ff
        /*042c*/ 	.word	0x00000000
        /*0430*/ 	.short	0x010a
        /*0432*/ 	.byte	0x05
	.zero		1


	//   ....[50]....
        /*0434*/ 	.word	0x00003180
        /*0438*/ 	.word	0x000000ff
        /*043c*/ 	.word	0x00000000
        /*0440*/ 	.short	0x010a
        /*0442*/ 	.byte	0x05
	.zero		1


	//   ....[51]....
        /*0444*/ 	.word	0x00003210
        /*0448*/ 	.word	0x000000ff
        /*044c*/ 	.word	0x00000000
        /*0450*/ 	.short	0x010a
        /*0452*/ 	.byte	0x05
	.zero		1


	//   ....[52]....
        /*0454*/ 	.word	0x000032a0
        /*0458*/ 	.word	0x000000ff
        /*045c*/ 	.word	0x00000000
        /*0460*/ 	.short	0x010a
        /*0462*/ 	.byte	0x05
	.zero		1


	//   ....[53]....
        /*0464*/ 	.word	0x00003330
        /*0468*/ 	.word	0x000000ff
        /*046c*/ 	.word	0x00000000
        /*0470*/ 	.short	0x010a
        /*0472*/ 	.byte	0x05
	.zero		1


	//   ....[54]....
        /*0474*/ 	.word	0x000033d0
        /*0478*/ 	.word	0x00000000
        /*047c*/ 	.word	0x00000000
        /*0480*/ 	.short	0x010a
        /*0482*/ 	.byte	0xff
	.zero		1


	//   ....[55]....
        /*0484*/ 	.word	0x000034f0
        /*0488*/ 	.word	0x00000002
        /*048c*/ 	.word	0x00000100
        /*0490*/ 	.short	0x010a
        /*0492*/ 	.byte	0xff
	.zero		1


	//   ....[56]....
        /*0494*/ 	.word	0x00003550
        /*0498*/ 	.word	0x00000004
        /*049c*/ 	.word	0x00000000
        /*04a0*/ 	.short	0x0101
        /*04a2*/ 	.byte	0xff
	.zero		1


	//   ....[57]....
        /*04a4*/ 	.word	0x00003570
        /*04a8*/ 	.word	0x000000ff
        /*04ac*/ 	.word	0x000000d0
        /*04b0*/ 	.short	0x010a
        /*04b2*/ 	.byte	0x04
	.zero		1


	//   ....[58]....
        /*04b4*/ 	.word	0x00003690
        /*04b8*/ 	.word	0x00000002
        /*04bc*/ 	.word	0x000000c0
        /*04c0*/ 	.short	0x010a
        /*04c2*/ 	.byte	0xff
	.zero		1


	//   ....[59]....
        /*04c4*/ 	.word	0x000037a0
        /*04c8*/ 	.word	0x00000002
        /*04cc*/ 	.word	0x00000000
        /*04d0*/ 	.short	0x0101
        /*04d2*/ 	.byte	0xff
	.zero		1


	//   ....[60]....
        /*04d4*/ 	.word	0x00003830
        /*04d8*/ 	.word	0x000000ff
        /*04dc*/ 	.word	0x000000d0
        /*04e0*/ 	.short	0x0106
        /*04e2*/ 	.byte	0x04
	.zero		1


	//   ....[61]....
        /*04e4*/ 	.word	0x00003850
        /*04e8*/ 	.word	0x000000ff
        /*04ec*/ 	.word	0x000000d0
        /*04f0*/ 	.short	0x010a
        /*04f2*/ 	.byte	0x04
	.zero		1


	//   ....[62]....
        /*04f4*/ 	.word	0x000038e0
        /*04f8*/ 	.word	0x000000ff
        /*04fc*/ 	.word	0x000000d0
        /*0500*/ 	.short	0x0106
        /*0502*/ 	.byte	0x07
	.zero		1


	//   ....[63]....
        /*0504*/ 	.word	0x00003920
        /*0508*/ 	.word	0x00000000
        /*050c*/ 	.word	0x000000d0
        /*0510*/ 	.short	0x010a
        /*0512*/ 	.byte	0xff
	.zero		1


	//   ....[64]....
        /*0514*/ 	.word	0x00003b60
        /*0518*/ 	.word	0x000000ff
        /*051c*/ 	.word	0x00000008
        /*0520*/ 	.short	0x010a
        /*0522*/ 	.byte	0x05
	.zero		1


	//   ....[65]....
        /*0524*/ 	.word	0x00003b80
        /*0528*/ 	.word	0x000000ff
        /*052c*/ 	.word	0x00000008
        /*0530*/ 	.short	0x010a
        /*0532*/ 	.byte	0x05
	.zero		1


	//   ....[66]....
        /*0534*/ 	.word	0x00003d10
        /*0538*/ 	.word	0x000000ff
        /*053c*/ 	.word	0x00000008
        /*0540*/ 	.short	0x010a
        /*0542*/ 	.byte	0x05
	.zero		1


	//   ....[67]....
        /*0544*/ 	.word	0x00003d30
        /*0548*/ 	.word	0x000000ff
        /*054c*/ 	.word	0x00000008
        /*0550*/ 	.short	0x010a
        /*0552*/ 	.byte	0x05
	.zero		1


	//   ....[68]....
        /*0554*/ 	.word	0x00003df0
        /*0558*/ 	.word	0x000000ff
        /*055c*/ 	.word	0x00000000
        /*0560*/ 	.short	0x0101
        /*0562*/ 	.byte	0x04
	.zero		1


	//   ....[69]....
        /*0564*/ 	.word	0x000043b0
        /*0568*/ 	.word	0x00000000
        /*056c*/ 	.word	0x000000c0
        /*0570*/ 	.short	0x010a
        /*0572*/ 	.byte	0xff
	.zero		1


	//   ....[70]....
        /*0574*/ 	.word	0x00004470
        /*0578*/ 	.word	0x00000000
        /*057c*/ 	.word	0x00000000
        /*0580*/ 	.short	0x0101
        /*0582*/ 	.byte	0xff
	.zero		1


	//   ....[71]....
        /*0584*/ 	.word	0x00004530
        /*0588*/ 	.word	0x000000ff
        /*058c*/ 	.word	0x00000000
        /*0590*/ 	.short	0x010a
        /*0592*/ 	.byte	0x04
	.zero		1


	//   ....[72]....
        /*0594*/ 	.word	0x00004540
        /*0598*/ 	.word	0x000000ff
        /*059c*/ 	.word	0x000000f0
        /*05a0*/ 	.short	0x010a
        /*05a2*/ 	.byte	0x3a
	.zero		1


	//   ....[73]....
        /*05a4*/ 	.word	0x000045f0
        /*05a8*/ 	.word	0x000000ff
        /*05ac*/ 	.word	0x00000000
        /*05b0*/ 	.short	0x010a
        /*05b2*/ 	.byte	0x07
	.zero		1


	//   ....[74]....
        /*05b4*/ 	.word	0x00004720
        /*05b8*/ 	.word	0x000000ff
        /*05bc*/ 	.word	0x00000000
        /*05c0*/ 	.short	0x010a
        /*05c2*/ 	.byte	0x04
	.zero		1


	//   ....[75]....
        /*05c4*/ 	.word	0x00004af0
        /*05c8*/ 	.word	0x000000ff
        /*05cc*/ 	.word	0x00000000
        /*05d0*/ 	.short	0x010a
        /*05d2*/ 	.byte	0x04
	.zero		1


	//   ....[76]....
        /*05d4*/ 	.word	0x00004b90
        /*05d8*/ 	.word	0x00000000
        /*05dc*/ 	.word	0x00000000
        /*05e0*/ 	.short	0x010a
        /*05e2*/ 	.byte	0xff
	.zero		1


	//   ....[77]....
        /*05e4*/ 	.word	0x00004bd0
        /*05e8*/ 	.word	0x00000000
        /*05ec*/ 	.word	0x00000000
        /*05f0*/ 	.short	0x010a
        /*05f2*/ 	.byte	0xff
	.zero		1


	//   ....[78]....
        /*05f4*/ 	.word	0x00004c40
        /*05f8*/ 	.word	0x000000ff
        /*05fc*/ 	.word	0x00000000
        /*0600*/ 	.short	0x0101
        /*0602*/ 	.byte	0x04
	.zero		1


	//   ....[79]....
        /*0604*/ 	.word	0x00004c80
        /*0608*/ 	.word	0x000000ff
        /*060c*/ 	.word	0x00000120
        /*0610*/ 	.short	0x010a
        /*0612*/ 	.byte	0x22
	.zero		1


	//   ....[80]....
        /*0614*/ 	.word	0x00004cd0
        /*0618*/ 	.word	0x000000ff
        /*061c*/ 	.word	0x00000000
        /*0620*/ 	.short	0x0101
        /*0622*/ 	.byte	0x04
	.zero		1


	//   ....[81]....
        /*0624*/ 	.word	0x00005170
        /*0628*/ 	.word	0x0000000c
        /*062c*/ 	.word	0x000000c0
        /*0630*/ 	.short	0x010a
        /*0632*/ 	.byte	0xff
	.zero		1


	//   ....[82]....
        /*0634*/ 	.word	0x000052e0
        /*0638*/ 	.word	0x00000000
        /*063c*/ 	.word	0x00000000
        /*0640*/ 	.short	0x0101
        /*0642*/ 	.byte	0xff
	.zero		1


	//   ....[83]....
        /*0644*/ 	.word	0x00005770
        /*0648*/ 	.word	0x000000ff
        /*064c*/ 	.word	0x000000b8
        /*0650*/ 	.short	0x010a
        /*0652*/ 	.byte	0x15
	.zero		1


	//   ....[84]....
        /*0654*/ 	.word	0x000058f0
        /*0658*/ 	.word	0x000000ff
        /*065c*/ 	.word	0x00000090
        /*0660*/ 	.short	0x010a
        /*0662*/ 	.byte	0x15
	.zero		1


	//   ....[85]....
        /*0664*/ 	.word	0x00005a70
        /*0668*/ 	.word	0x000000ff
        /*066c*/ 	.word	0x00000070
        /*0670*/ 	.short	0x010b
        /*0672*/ 	.byte	0x15
	.zero		1


	//   ....[86]....
        /*0674*/ 	.word	0x00005a80
        /*0678*/ 	.word	0x000000ff
        /*067c*/ 	.word	0x00000000
        /*0680*/ 	.short	0x0101
        /*0682*/ 	.byte	0x06
	.zero		1


	//   ....[87]....
        /*0684*/ 	.word	0x00005a90
        /*0688*/ 	.word	0x000000ff
        /*068c*/ 	.word	0x00000098
        /*0690*/ 	.short	0x010a
        /*0692*/ 	.byte	0x15
	.zero		1


	//   ....[88]....
        /*0694*/ 	.word	0x00005bf0
        /*0698*/ 	.word	0x000000ff
        /*069c*/ 	.word	0x00000078
        /*06a0*/ 	.short	0x010b
        /*06a2*/ 	.byte	0x15
	.zero		1


	//   ....[89]....
        /*06a4*/ 	.word	0x00005c00
        /*06a8*/ 	.word	0x000000ff
        /*06ac*/ 	.word	0x00000000
        /*06b0*/ 	.short	0x0101
        /*06b2*/ 	.byte	0x06
	.zero		1


	//   ....[90]....
        /*06b4*/ 	.word	0x00005c10
        /*06b8*/ 	.word	0x000000ff
        /*06bc*/ 	.word	0x000000a0
        /*06c0*/ 	.short	0x010a
        /*06c2*/ 	.byte	0x15
	.zero		1


	//   ....[91]....
        /*06c4*/ 	.word	0x00005d60
        /*06c8*/ 	.word	0x000000ff
        /*06cc*/ 	.word	0x00000080
        /*06d0*/ 	.short	0x010b
        /*06d2*/ 	.byte	0x15
	.zero		1


	//   ....[92]....
        /*06d4*/ 	.word	0x00005d70
        /*06d8*/ 	.word	0x000000ff
        /*06dc*/ 	.word	0x00000000
        /*06e0*/ 	.short	0x0101
        /*06e2*/ 	.byte	0x06
	.zero		1


	//   ....[93]....
        /*06e4*/ 	.word	0x00005d80
        /*06e8*/ 	.word	0x000000ff
        /*06ec*/ 	.word	0x000000a8
        /*06f0*/ 	.short	0x010a
        /*06f2*/ 	.byte	0x15
	.zero		1


	//   ....[94]....
        /*06f4*/ 	.word	0x00005f60
        /*06f8*/ 	.word	0x000000ff
        /*06fc*/ 	.word	0x00000088
        /*0700*/ 	.short	0x010b
        /*0702*/ 	.byte	0x15
	.zero		1


	//   ....[95]....
        /*0704*/ 	.word	0x00005f70
        /*0708*/ 	.word	0x000000ff
        /*070c*/ 	.word	0x00000000
        /*0710*/ 	.short	0x0101
        /*0712*/ 	.byte	0x25
	.zero		1


	//   ....[96]....
        /*0714*/ 	.word	0x00005fb0
        /*0718*/ 	.word	0x000000ff
        /*071c*/ 	.word	0x00000090
        /*0720*/ 	.short	0x010a
        /*0722*/ 	.byte	0x15
	.zero		1


	//   ....[97]....
        /*0724*/ 	.word	0x00005fd0
        /*0728*/ 	.word	0x000000ff
        /*072c*/ 	.word	0x00000098
        /*0730*/ 	.short	0x010a
        /*0732*/ 	.byte	0x15
	.zero		1


	//   ....[98]....
        /*0734*/ 	.word	0x00005ff0
        /*0738*/ 	.word	0x000000ff
        /*073c*/ 	.word	0x000000a0
        /*0740*/ 	.short	0x010a
        /*0742*/ 	.byte	0x15
	.zero		1


	//   ....[99]....
        /*0744*/ 	.word	0x00006030
        /*0748*/ 	.word	0x00000000
        /*074c*/ 	.word	0x000000a8
        /*0750*/ 	.short	0x010a
        /*0752*/ 	.byte	0xff
	.zero		1


	//   ....[100]....
        /*0754*/ 	.word	0x00006340
        /*0758*/ 	.word	0x00000003
        /*075c*/ 	.word	0x000000c0
        /*0760*/ 	.short	0x010a
        /*0762*/ 	.byte	0xff
	.zero		1


	//   ....[101]....
        /*0764*/ 	.word	0x000064c0
        /*0768*/ 	.word	0x00000000
        /*076c*/ 	.word	0x00000000
        /*0770*/ 	.short	0x0101
        /*0772*/ 	.byte	0xff
	.zero		1


	//   ....[102]....
        /*0774*/ 	.word	0x00006fe0
        /*0778*/ 	.word	0x000000ff
        /*077c*/ 	.word	0x00000070
        /*0780*/ 	.short	0x010a
        /*0782*/ 	.byte	0x2c
	.zero		1


	//   ....[103]....
        /*0784*/ 	.word	0x00007000
        /*0788*/ 	.word	0x00000064
        /*078c*/ 	.word	0x000000e0
        /*0790*/ 	.short	0x010a
        /*0792*/ 	.byte	0xff
	.zero		1


	//   ....[104]....
        /*0794*/ 	.word	0x000070f0
        /*0798*/ 	.word	0x000000ff
        /*079c*/ 	.word	0x00000070
        /*07a0*/ 	.short	0x010a
        /*07a2*/ 	.byte	0x2c
	.zero		1


	//   ....[105]....
        /*07a4*/ 	.word	0x000071e0
        /*07a8*/ 	.word	0x00000064
        /*07ac*/ 	.word	0x000000e0
        /*07b0*/ 	.short	0x010a
        /*07b2*/ 	.byte	0xff
	.zero		1


	//   ....[106]....
        /*07b4*/ 	.word	0x00007cb0
        /*07b8*/ 	.word	0x00000000
        /*07bc*/ 	.word	0x00000000
        /*07c0*/ 	.short	0x0101
        /*07c2*/ 	.byte	0xff
	.zero		1


	//   ....[107]....
        /*07c4*/ 	.word	0x00007cc0
        /*07c8*/ 	.word	0x00000003
        /*07cc*/ 	.word	0x00000070
        /*07d0*/ 	.short	0x010a
        /*07d2*/ 	.byte	0xff
	.zero		1


	//   ....[108]....
        /*07d4*/ 	.word	0x00007da0
        /*07d8*/ 	.word	0x00000003
        /*07dc*/ 	.word	0x00000070
        /*07e0*/ 	.short	0x010a
        /*07e2*/ 	.byte	0xff
	.zero		1


	//   ....[109]....
        /*07e4*/ 	.word	0x00008910
        /*07e8*/ 	.word	0x0000003d
        /*07ec*/ 	.word	0x00000000
        /*07f0*/ 	.short	0x0101
        /*07f2*/ 	.byte	0xff
	.zero		1


	//   ....[110]....
        /*07f4*/ 	.word	0x00008930
        /*07f8*/ 	.word	0x0000003e
        /*07fc*/ 	.word	0x00000070
        /*0800*/ 	.short	0x010a
        /*0802*/ 	.byte	0xff
	.zero		1


	//   ....[111]....
        /*0804*/ 	.word	0x00008a00
        /*0808*/ 	.word	0x0000003e
        /*080c*/ 	.word	0x00000070
        /*0810*/ 	.short	0x010a
        /*0812*/ 	.byte	0xff
	.zero		1


	//   ....[112]....
        /*0814*/ 	.word	0x00009570
        /*0818*/ 	.word	0x0000003d
        /*081c*/ 	.word	0x00000000
        /*0820*/ 	.short	0x0101
        /*0822*/ 	.byte	0xff
	.zero		1


	//   ....[113]....
        /*0824*/ 	.word	0x00009590
        /*0828*/ 	.word	0x0000003e
        /*082c*/ 	.word	0x00000070
        /*0830*/ 	.short	0x010a
        /*0832*/ 	.byte	0xff
	.zero		1


	//   ....[114]....
        /*0834*/ 	.word	0x00009660
        /*0838*/ 	.word	0x0000003e
        /*083c*/ 	.word	0x00000070
        /*0840*/ 	.short	0x010a
        /*0842*/ 	.byte	0xff
	.zero		1


	//   ....[115]....
        /*0844*/ 	.word	0x00009a50
        /*0848*/ 	.word	0x00000074
        /*084c*/ 	.word	0x00000000
        /*0850*/ 	.short	0x0101
        /*0852*/ 	.byte	0xff
	.zero		1


	//   ....[116]....
        /*0854*/ 	.word	0x0000a220
        /*0858*/ 	.word	0x00000002
        /*085c*/ 	.word	0x00000000
        /*0860*/ 	.short	0x0101
        /*0862*/ 	.byte	0xff
	.zero		1


	//   ....[117]....
        /*0864*/ 	.word	0x0000a4c0
        /*0868*/ 	.word	0x000000ff
        /*086c*/ 	.word	0x00000000
        /*0870*/ 	.short	0x0101
        /*0872*/ 	.byte	0x06
	.zero		1


	//   ....[118]....
        /*0874*/ 	.word	0x0000a4e0
        /*0878*/ 	.word	0x00000003
        /*087c*/ 	.word	0x00000110
        /*0880*/ 	.short	0x010a
        /*0882*/ 	.byte	0xff
	.zero		1


	//   ....[119]....
        /*0884*/ 	.word	0x0000a540
        /*0888*/ 	.word	0x00000000
        /*088c*/ 	.word	0x00000038
        /*0890*/ 	.short	0x010a
        /*0892*/ 	.byte	0xff
	.zero		1


	//   ....[120]....
        /*0894*/ 	.word	0x0000a5a0
        /*0898*/ 	.word	0x00000000
        /*089c*/ 	.word	0x00000038
        /*08a0*/ 	.short	0x010a
        /*08a2*/ 	.byte	0xff
	.zero		1


	//   ....[121]....
        /*08a4*/ 	.word	0x0000a5f0
        /*08a8*/ 	.word	0x00000003
        /*08ac*/ 	.word	0x000000c0
        /*08b0*/ 	.short	0x010a
        /*08b2*/ 	.byte	0xff
	.zero		1


	//   ....[122]....
        /*08b4*/ 	.word	0x0000a650
        /*08b8*/ 	.word	0x00000000
        /*08bc*/ 	.word	0x00000000
        /*08c0*/ 	.short	0x010a
        /*08c2*/ 	.byte	0xff
	.zero		1


	//   ....[123]....
        /*08c4*/ 	.word	0x0000a6b0
        /*08c8*/ 	.word	0x00000000
        /*08cc*/ 	.word	0x00000000
        /*08d0*/ 	.short	0x010a
        /*08d2*/ 	.byte	0xff
	.zero		1


	//   ....[124]....
        /*08d4*/ 	.word	0x0000a710
        /*08d8*/ 	.word	0x00000000
        /*08dc*/ 	.word	0x00000000
        /*08e0*/ 	.short	0x010a
        /*08e2*/ 	.byte	0xff
	.zero		1


	//   ....[125]....
        /*08e4*/ 	.word	0x0000a770
        /*08e8*/ 	.word	0x00000000
        /*08ec*/ 	.word	0x00000000
        /*08f0*/ 	.short	0x010a
        /*08f2*/ 	.byte	0xff
	.zero		1


	//   ....[126]....
        /*08f4*/ 	.word	0x0000a7d0
        /*08f8*/ 	.word	0x00000000
        /*08fc*/ 	.word	0x00000000
        /*0900*/ 	.short	0x010a
        /*0902*/ 	.byte	0xff
	.zero		1


	//   ....[127]....
        /*0904*/ 	.word	0x0000a830
        /*0908*/ 	.word	0x00000000
        /*090c*/ 	.word	0x00000000
        /*0910*/ 	.short	0x010a
        /*0912*/ 	.byte	0xff
	.zero		1


	//   ....[128]....
        /*0914*/ 	.word	0x0000a880
        /*0918*/ 	.word	0x00000002
        /*091c*/ 	.word	0x00000100
        /*0920*/ 	.short	0x010a
        /*0922*/ 	.byte	0xff
	.zero		1


	//   ....[129]....
        /*0924*/ 	.word	0x0000a8e0
        /*0928*/ 	.word	0x00000002
        /*092c*/ 	.word	0x000000d0
        /*0930*/ 	.short	0x010a
        /*0932*/ 	.byte	0xff
	.zero		1


	//   ....[130]....
        /*0934*/ 	.word	0x0000a930
        /*0938*/ 	.word	0x00000002
        /*093c*/ 	.word	0x000000c0
        /*0940*/ 	.short	0x010a
        /*0942*/ 	.byte	0xff
	.zero		1


	//   ....[131]....
        /*0944*/ 	.word	0x0000a990
        /*0948*/ 	.word	0x00000000
        /*094c*/ 	.word	0x000000d0
        /*0950*/ 	.short	0x010a
        /*0952*/ 	.byte	0xff
	.zero		1


	//   ....[132]....
        /*0954*/ 	.word	0x0000a9f0
        /*0958*/ 	.word	0x00000000
        /*095c*/ 	.word	0x00000008
        /*0960*/ 	.short	0x010a
        /*0962*/ 	.byte	0xff
	.zero		1


	//   ....[133]....
        /*0964*/ 	.word	0x0000aae0
        /*0968*/ 	.word	0x00000000
        /*096c*/ 	.word	0x00000008
        /*0970*/ 	.short	0x010a
        /*0972*/ 	.byte	0xff
	.zero		1


	//   ....[134]....
        /*0974*/ 	.word	0x0000ab30
        /*0978*/ 	.word	0x00000000
        /*097c*/ 	.word	0x000000c0
        /*0980*/ 	.short	0x010a
        /*0982*/ 	.byte	0xff
	.zero		1


	//   ....[135]....
        /*0984*/ 	.word	0x0000ab90
        /*0988*/ 	.word	0x00000000
        /*098c*/ 	.word	0x000000f0
        /*0990*/ 	.short	0x010a
        /*0992*/ 	.byte	0xff
	.zero		1


	//   ....[136]....
        /*0994*/ 	.word	0x0000abf0
        /*0998*/ 	.word	0x00000000
        /*099c*/ 	.word	0x00000000
        /*09a0*/ 	.short	0x010a
        /*09a2*/ 	.byte	0xff
	.zero		1


	//   ....[137]....
        /*09a4*/ 	.word	0x0000ac50
        /*09a8*/ 	.word	0x00000000
        /*09ac*/ 	.word	0x00000000
        /*09b0*/ 	.short	0x010a
        /*09b2*/ 	.byte	0xff
	.zero		1


	//   ....[138]....
        /*09b4*/ 	.word	0x0000acb0
        /*09b8*/ 	.word	0x00000000
        /*09bc*/ 	.word	0x00000120
        /*09c0*/ 	.short	0x010a
        /*09c2*/ 	.byte	0xff
	.zero		1


	//   ....[139]....
        /*09c4*/ 	.word	0x0000ad00
        /*09c8*/ 	.word	0x0000000c
        /*09cc*/ 	.word	0x000000c0
        /*09d0*/ 	.short	0x010a
        /*09d2*/ 	.byte	0xff
	.zero		1


	//   ....[140]....
        /*09d4*/ 	.word	0x0000ad60
        /*09d8*/ 	.word	0x00000000
        /*09dc*/ 	.word	0x000000b8
        /*09e0*/ 	.short	0x010a
        /*09e2*/ 	.byte	0xff
	.zero		1


	//   ....[141]....
        /*09e4*/ 	.word	0x0000adc0
        /*09e8*/ 	.word	0x00000000
        /*09ec*/ 	.word	0x00000090
        /*09f0*/ 	.short	0x010a
        /*09f2*/ 	.byte	0xff
	.zero		1


	//   ....[142]....
        /*09f4*/ 	.word	0x0000ae20
        /*09f8*/ 	.word	0x00000000
        /*09fc*/ 	.word	0x00000098
        /*0a00*/ 	.short	0x010a
        /*0a02*/ 	.byte	0xff
	.zero		1


	//   ....[143]....
        /*0a04*/ 	.word	0x0000ae80
        /*0a08*/ 	.word	0x00000000
        /*0a0c*/ 	.word	0x000000a0
        /*0a10*/ 	.short	0x010a
        /*0a12*/ 	.byte	0xff
	.zero		1


	//   ....[144]....
        /*0a14*/ 	.word	0x0000aee0
        /*0a18*/ 	.word	0x00000000
        /*0a1c*/ 	.word	0x000000a8
        /*0a20*/ 	.short	0x010a
        /*0a22*/ 	.byte	0xff
	.zero		1


	//   ....[145]....
        /*0a24*/ 	.word	0x0000af40
        /*0a28*/ 	.word	0x00000000
        /*0a2c*/ 	.word	0x00000090
        /*0a30*/ 	.short	0x010a
        /*0a32*/ 	.byte	0xff
	.zero		1


	//   ....[146]....
        /*0a34*/ 	.word	0x0000afa0
        /*0a38*/ 	.word	0x00000000
        /*0a3c*/ 	.word	0x00000098
        /*0a40*/ 	.short	0x010a
        /*0a42*/ 	.byte	0xff
	.zero		1


	//   ....[147]....
        /*0a44*/ 	.word	0x0000b000
        /*0a48*/ 	.word	0x00000000
        /*0a4c*/ 	.word	0x000000a0
        /*0a50*/ 	.short	0x010a
        /*0a52*/ 	.byte	0xff
	.zero		1


	//   ....[148]....
        /*0a54*/ 	.word	0x0000b050
        /*0a58*/ 	.word	0x00000003
        /*0a5c*/ 	.word	0x000000c0
        /*0a60*/ 	.short	0x010a
        /*0a62*/ 	.byte	0xff
	.zero		1


	//   ....[149]....
        /*0a64*/ 	.word	0x0000b0b0
        /*0a68*/ 	.word	0x00000000
        /*0a6c*/ 	.word	0x00000070
        /*0a70*/ 	.short	0x010a
        /*0a72*/ 	.byte	0xff
	.zero		1


	//   ....[150]....
        /*0a74*/ 	.word	0x0000b100
        /*0a78*/ 	.word	0x00000064
        /*0a7c*/ 	.word	0x000000e0
        /*0a80*/ 	.short	0x010a
        /*0a82*/ 	.byte	0xff
	.zero		1


	//   ....[151]....
        /*0a84*/ 	.word	0x0000b150
        /*0a88*/ 	.word	0x00000003
        /*0a8c*/ 	.word	0x00000070
        /*0a90*/ 	.short	0x010a
        /*0a92*/ 	.byte	0xff
	.zero		1


	//   ....[152]....
        /*0a94*/ 	.word	0x0000b1a0
        /*0a98*/ 	.word	0x0000003e
        /*0a9c*/ 	.word	0x00000070
        /*0aa0*/ 	.short	0x010a
        /*0aa2*/ 	.byte	0xff
	.zero		1


	//   ....[153]....
        /*0aa4*/ 	.word	0x0000b1f0
        /*0aa8*/ 	.word	0x0000003e
        /*0aac*/ 	.word	0x00000070
        /*0ab0*/ 	.short	0x010a
        /*0ab2*/ 	.byte	0xff
	.zero		1


	//----- nvinfo : EIATTR_NUM_MBARRIERS
	.align		4
.L_47:
        /*0ab4*/ 	.byte	0x03, 0x38
        /*0ab6*/ 	.short	0x0025


	//----- nvinfo : EIATTR_EXIT_INSTR_OFFSETS
	.align		4
        /*0ab8*/ 	.byte	0x04, 0x1c
        /*0aba*/ 	.short	(.L_49 - .L_48)


	//   ....[0]....
.L_48:
        /*0abc*/ 	.word	0x00003400


	//   ....[1]....
        /*0ac0*/ 	.word	0x000038f0


	//   ....[2]....
        /*0ac4*/ 	.word	0x00003950


	//   ....[3]....
        /*0ac8*/ 	.word	0x00004f00


	//   ....[4]....
        /*0acc*/ 	.word	0x00006060


	//   ....[5]....
        /*0ad0*/ 	.word	0x000060a0


	//   ....[6]....
        /*0ad4*/ 	.word	0x0000a3c0


	//   ....[7]....
        /*0ad8*/ 	.word	0x0000a430


	//   ....[8]....
        /*0adc*/ 	.word	0x0000a460


	//   ....[9]....
        /*0ae0*/ 	.word	0x0000a4d0


	//----- nvinfo : EIATTR_MAX_THREADS
	.align		4
.L_49:
        /*0ae4*/ 	.byte	0x04, 0x05
        /*0ae6*/ 	.short	(.L_51 - .L_50)
.L_50:
        /*0ae8*/ 	.word	0x00000100
        /*0aec*/ 	.word	0x00000001
        /*0af0*/ 	.word	0x00000001


	//----- nvinfo : EIATTR_CRS_STACK_SIZE
	.align		4
.L_51:
        /*0af4*/ 	.byte	0x04, 0x1e
        /*0af6*/ 	.short	(.L_53 - .L_52)
.L_52:
        /*0af8*/ 	.word	0x00000000


	//----- nvinfo : EIATTR_CBANK_PARAM_SIZE
	.align		4
.L_53:
        /*0afc*/ 	.byte	0x03, 0x19
        /*0afe*/ 	.short	0x0c00


	//----- nvinfo : EIATTR_PARAM_CBANK
	.align		4
        /*0b00*/ 	.byte	0x04, 0x0a
        /*0b02*/ 	.short	(.L_55 - .L_54)
	.align		4
.L_54:
        /*0b04*/ 	.word	index@(.nv.constant0._ZN7cutlass13device_kernelINS_4gemm6kernel13GemmUniversalIN4cute5tupleIJiiiiEEENS1_10collective13CollectiveMmaINS1_46MainloopSm100TmaUmmaWarpSpecializedBlockScaledILi7ELi2ELi2ENS5_IJNS4_1CILi4EEESB_NSA_ILi1EEEEEEEENS5_IJNSA_ILi256EEENSA_ILi128EEESF_EEENS5_IJNS_12float_e2m1_tENS_13float_ue8m0_tEEEENS5_IJNS5_IJlSC_lEEENS4_6LayoutINS5_IJNS5_IJNS5_IJNSA_ILi32EEESB_EEEiEEESP_NS5_IJSC_iEEEEEENS5_IJNS5_IJNS5_IJNSA_ILi16EEESB_EEEiEEENS5_IJNS5_IJNSA_ILi0EEESC_EEENSA_ILi512EEEEEENS5_IJSV_iEEEEEEEEEEESK_S12_NS4_8TiledMMAINS4_8MMA_AtomIJNS4_23SM100_MMA_MXF4_2x1SM_SSISI_SI_fSJ_Li256ELi128ELi32ELNS4_4UMMA5MajorE0ELS17_0ELNS16_7ScaleInE0ELS18_0EEEEEENSM_INS5_IJSC_SC_SC_EEENS5_IJSV_SV_SV_EEEEENS5_IJNS4_10UnderscoreES1E_S1E_EEEEENS5_IJNS4_28SM100_TMA_2SM_LOAD_MULTICASTES1H_EEENS5_IJNS4_14ComposedLayoutINS4_7SwizzleILi3ELi4ELi3EEENS4_18smem_ptr_flag_bitsILi4EEENSM_INS5_IJNSA_ILi8EEESF_EEENS5_IJSF_SC_EEEEEEENSM_INS5_IJNS5_IJNS5_IJSO_SC_EEENS5_IJSN_NSA_ILi2EEEEEEEEESC_NS5_IJS1U_S1U_EEEEEENS5_IJNS5_IJNS5_IJST_SX_EEESW_EEESV_NS5_IJS1U_SX_EEEEEEEEEEEvNS4_8identityES1I_S24_vS25_EENS_8epilogue10collective18CollectiveEpilogueINS27_23Sm100TmaWarpSpecializedILi4ELi2ELi32ELb1ELb0EEEJNS5_IJSG_SG_SF_EEENS5_IJNSM_ISG_SC_EENSM_ISN_SC_EEEEENS_10bfloat16_tESL_S2G_SL_NS27_6fusion15FusionCallbacksIS2B_NS2H_17LinearCombinationIS2G_fS2G_fLNS_15FloatRoundStyleE2EEES2C_S2F_JEEENS4_5SM1004TMEM4LOAD26SM100_TMEM_LOAD_32dp32b32xENS4_13SM90_TMA_LOADENS1J_INS1K_ILi2ELi4ELi3EEENS1M_ILi16EEENSM_INS5_IJS1O_SN_EEENS5_IJSN_SC_EEEEEEENS4_39AutoVectorizingCopyWithAssumedAlignmentILi128EEENS4_14SM90_TMA_STOREES2X_S2Z_S2Z_EEEvvEEEEvNT_6ParamsE)
        /*0b08*/ 	.short	0x0380
        /*0b0a*/ 	.short	0x0c00


	//----- nvinfo : EIATTR_SW_WAR
	.align		4
.L_55:
        /*0b0c*/ 	.byte	0x04, 0x36
        /*0b0e*/ 	.short	(.L_57 - .L_56)
.L_56:
        /*0b10*/ 	.word	0x00000008
.L_57:


//--------------------- .nv.callgraph             --------------------------
	.section	.nv.callgraph,"",@"SHT_CUDA_CALLGRAPH"
	.align	4
	.sectionentsize	8
	.align		4
        /*0000*/ 	.word	0x00000000
	.align		4
        /*0004*/ 	.word	0xffffffff
	.align		4
        /*0008*/ 	.word	index@(_ZN7cutlass13device_kernelINS_4gemm6kernel13GemmUniversalIN4cute5tupleIJiiiiEEENS1_10collective13CollectiveMmaINS1_46MainloopSm100TmaUmmaWarpSpecializedBlockScaledILi7ELi2ELi2ENS5_IJNS4_1CILi4EEESB_NSA_ILi1EEEEEEEENS5_IJNSA_ILi256EEENSA_ILi128EEESF_EEENS5_IJNS_12float_e2m1_tENS_13float_ue8m0_tEEEENS5_IJNS5_IJlSC_lEEENS4_6LayoutINS5_IJNS5_IJNS5_IJNSA_ILi32EEESB_EEEiEEESP_NS5_IJSC_iEEEEEENS5_IJNS5_IJNS5_IJNSA_ILi16EEESB_EEEiEEENS5_IJNS5_IJNSA_ILi0EEESC_EEENSA_ILi512EEEEEENS5_IJSV_iEEEEEEEEEEESK_S12_NS4_8TiledMMAINS4_8MMA_AtomIJNS4_23SM100_MMA_MXF4_2x1SM_SSISI_SI_fSJ_Li256ELi128ELi32ELNS4_4UMMA5MajorE0ELS17_0ELNS16_7ScaleInE0ELS18_0EEEEEENSM_INS5_IJSC_SC_SC_EEENS5_IJSV_SV_SV_EEEEENS5_IJNS4_10UnderscoreES1E_S1E_EEEEENS5_IJNS4_28SM100_TMA_2SM_LOAD_MULTICASTES1H_EEENS5_IJNS4_14ComposedLayoutINS4_7SwizzleILi3ELi4ELi3EEENS4_18smem_ptr_flag_bitsILi4EEENSM_INS5_IJNSA_ILi8EEESF_EEENS5_IJSF_SC_EEEEEEENSM_INS5_IJNS5_IJNS5_IJSO_SC_EEENS5_IJSN_NSA_ILi2EEEEEEEEESC_NS5_IJS1U_S1U_EEEEEENS5_IJNS5_IJNS5_IJST_SX_EEESW_EEESV_NS5_IJS1U_SX_EEEEEEEEEEEvNS4_8identityES1I_S24_vS25_EENS_8epilogue10collective18CollectiveEpilogueINS27_23Sm100TmaWarpSpecializedILi4ELi2ELi32ELb1ELb0EEEJNS5_IJSG_SG_SF_EEENS5_IJNSM_ISG_SC_EENSM_ISN_SC_EEEEENS_10bfloat16_tESL_S2G_SL_NS27_6fusion15FusionCallbacksIS2B_NS2H_17LinearCombinationIS2G_fS2G_fLNS_15FloatRoundStyleE2EEES2C_S2F_JEEENS4_5SM1004TMEM4LOAD26SM100_TMEM_LOAD_32dp32b32xENS4_13SM90_TMA_LOADENS1J_INS1K_ILi2ELi4ELi3EEENS1M_ILi16EEENSM_INS5_IJS1O_SN_EEENS5_IJSN_SC_EEEEEEENS4_39AutoVectorizingCopyWithAssumedAlignmentILi128EEENS4_14SM90_TMA_STOREES2X_S2Z_S2Z_EEEvvEEEEvNT_6ParamsE)
	.align		4
        /*000c*/ 	.word	index@(__assertfail)
	.align		4
        /*0010*/ 	.word	0x00000000
	.align		4
        /*0014*/ 	.word	0xfffffffe
	.align		4
        /*0018*/ 	.word	0x00000000
	.align		4
        /*001c*/ 	.word	0xfffffffd
	.align		4
        /*0020*/ 	.word	0x00000000
	.align		4
        /*0024*/ 	.word	0xfffffffc


//--------------------- .nv.constant4             --------------------------
	.section	.nv.constant4,"a",@progbits
	.align	8
	.align		8
.nv.constant4:
        /*0000*/ 	.dword	__assertfail
	.align		8
        /*0008*/ 	.dword	__unnamed_1
	.align		8
        /*0010*/ 	.dword	__unnamed_2
	.align		8
        /*0018*/ 	.dword	_ZN40_INTERNAL_2f1eb24c_4_k_cu_2f6abfeb_370874cuda3std3__45__cpo5beginE
	.align		8
        /*0020*/ 	.dword	_ZN40_INTERNAL_2f1eb24c_4_k_cu_2f6abfeb_370874cuda3std3__45__cpo3endE
	.align		8
        /*0028*/ 	.dword	_ZN40_INTERNAL_2f1eb24c_4_k_cu_2f6abfeb_370874cuda3std3__45__cpo6cbeginE
	.align		8
        /*0030*/ 	.dword	_ZN40_INTERNAL_2f1eb24c_4_k_cu_2f6abfeb_370874cuda3std3__45__cpo4cendE
	.align		8
        /*0038*/ 	.dword	_ZN40_INTERNAL_2f1eb24c_4_k_cu_2f6abfeb_370874cuda3std3__442_GLOBAL__N__2f1eb24c_4_k_cu_2f6abfeb_370876ignoreE
	.align		8
        /*0040*/ 	.dword	_ZN40_INTERNAL_2f1eb24c_4_k_cu_2f6abfeb_370874cuda3std3__419piecewise_constructE
	.align		8
        /*0048*/ 	.dword	_ZN40_INTERNAL_2f1eb24c_4_k_cu_2f6abfeb_370874cuda3std3__48in_placeE
	.align		8
        /*0050*/ 	.dword	_ZN40_INTERNAL_2f1eb24c_4_k_cu_2f6abfeb_370874cuda3std6ranges3__45__cpo4swapE
	.align		8
        /*0058*/ 	.dword	_ZN40_INTERNAL_2f1eb24c_4_k_cu_2f6abfeb_370874cuda3std6ranges3__45__cpo9iter_moveE
	.align		8
        /*0060*/ 	.dword	_ZN40_INTERNAL_2f1eb24c_4_k_cu_2f6abfeb_370874cute7productE
	.align		8
        /*0068*/ 	.dword	_ZN40_INTERNAL_2f1eb24c_4_k_cu_2f6abfeb_370874cute1_E
	.align		8
        /*0070*/ 	.dword	$str$25
	.align		8
        /*0078*/ 	.dword	$str$26
	.align		8
        /*0080*/ 	.dword	$str$29
	.align		8
        /*0088*/ 	.dword	$str$30


//--------------------- .text._ZN7cutlass13device_kernelINS_4gemm6kernel13GemmUniversalIN4cute5tupleIJiiiiEEENS1_10collective13CollectiveMmaINS1_46MainloopSm100TmaUmmaWarpSpecializedBlockScaledILi7ELi2ELi2ENS5_IJNS4_1CILi4EEESB_NSA_ILi1EEEEEEEENS5_IJNSA_ILi256EEENSA_ILi128EEESF_EEENS5_IJNS_12float_e2m1_tENS_13float_ue8m0_tEEEENS5_IJNS5_IJlSC_lEEENS4_6LayoutINS5_IJNS5_IJNS5_IJNSA_ILi32EEESB_EEEiEEESP_NS5_IJSC_iEEEEEENS5_IJNS5_IJNS5_IJNSA_ILi16EEESB_EEEiEEENS5_IJNS5_IJNSA_ILi0EEESC_EEENSA_ILi512EEEEEENS5_IJSV_iEEEEEEEEEEESK_S12_NS4_8TiledMMAINS4_8MMA_AtomIJNS4_23SM100_MMA_MXF4_2x1SM_SSISI_SI_fSJ_Li256ELi128ELi32ELNS4_4UMMA5MajorE0ELS17_0ELNS16_7ScaleInE0ELS18_0EEEEEENSM_INS5_IJSC_SC_SC_EEENS5_IJSV_SV_SV_EEEEENS5_IJNS4_10UnderscoreES1E_S1E_EEEEENS5_IJNS4_28SM100_TMA_2SM_LOAD_MULTICASTES1H_EEENS5_IJNS4_14ComposedLayoutINS4_7SwizzleILi3ELi4ELi3EEENS4_18smem_ptr_flag_bitsILi4EEENSM_INS5_IJNSA_ILi8EEESF_EEENS5_IJSF_SC_EEEEEEENSM_INS5_IJNS5_IJNS5_IJSO_SC_EEENS5_IJSN_NSA_ILi2EEEEEEEEESC_NS5_IJS1U_S1U_EEEEEENS5_IJNS5_IJNS5_IJST_SX_EEESW_EEESV_NS5_IJS1U_SX_EEEEEEEEEEEvNS4_8identityES1I_S24_vS25_EENS_8epilogue10collective18CollectiveEpilogueINS27_23Sm100TmaWarpSpecializedILi4ELi2ELi32ELb1ELb0EEEJNS5_IJSG_SG_SF_EEENS5_IJNSM_ISG_SC_EENSM_ISN_SC_EEEEENS_10bfloat16_tESL_S2G_SL_NS27_6fusion15FusionCallbacksIS2B_NS2H_17LinearCombinationIS2G_fS2G_fLNS_15FloatRoundStyleE2EEES2C_S2F_JEEENS4_5SM1004TMEM4LOAD26SM100_TMEM_LOAD_32dp32b32xENS4_13SM90_TMA_LOADENS1J_INS1K_ILi2ELi4ELi3EEENS1M_ILi16EEENSM_INS5_IJS1O_SN_EEENS5_IJSN_SC_EEEEEEENS4_39AutoVectorizingCopyWithAssumedAlignmentILi128EEENS4_14SM90_TMA_STOREES2X_S2Z_S2Z_EEEvvEEEEvNT_6ParamsE --------------------------
	.section	.text._ZN7cutlass13device_kernelINS_4gemm6kernel13GemmUniversalIN4cute5tupleIJiiiiEEENS1_10collective13CollectiveMmaINS1_46MainloopSm100TmaUmmaWarpSpecializedBlockScaledILi7ELi2ELi2ENS5_IJNS4_1CILi4EEESB_NSA_ILi1EEEEEEEENS5_IJNSA_ILi256EEENSA_ILi128EEESF_EEENS5_IJNS_12float_e2m1_tENS_13float_ue8m0_tEEEENS5_IJNS5_IJlSC_lEEENS4_6LayoutINS5_IJNS5_IJNS5_IJNSA_ILi32EEESB_EEEiEEESP_NS5_IJSC_iEEEEEENS5_IJNS5_IJNS5_IJNSA_ILi16EEESB_EEEiEEENS5_IJNS5_IJNSA_ILi0EEESC_EEENSA_ILi512EEEEEENS5_IJSV_iEEEEEEEEEEESK_S12_NS4_8TiledMMAINS4_8MMA_AtomIJNS4_23SM100_MMA_MXF4_2x1SM_SSISI_SI_fSJ_Li256ELi128ELi32ELNS4_4UMMA5MajorE0ELS17_0ELNS16_7ScaleInE0ELS18_0EEEEEENSM_INS5_IJSC_SC_SC_EEENS5_IJSV_SV_SV_EEEEENS5_IJNS4_10UnderscoreES1E_S1E_EEEEENS5_IJNS4_28SM100_TMA_2SM_LOAD_MULTICASTES1H_EEENS5_IJNS4_14ComposedLayoutINS4_7SwizzleILi3ELi4ELi3EEENS4_18smem_ptr_flag_bitsILi4EEENSM_INS5_IJNSA_ILi8EEESF_EEENS5_IJSF_SC_EEEEEEENSM_INS5_IJNS5_IJNS5_IJSO_SC_EEENS5_IJSN_NSA_ILi2EEEEEEEEESC_NS5_IJS1U_S1U_EEEEEENS5_IJNS5_IJNS5_IJST_SX_EEESW_EEESV_NS5_IJS1U_SX_EEEEEEEEEEEvNS4_8identityES1I_S24_vS25_EENS_8epilogue10collective18CollectiveEpilogueINS27_23Sm100TmaWarpSpecializedILi4ELi2ELi32ELb1ELb0EEEJNS5_IJSG_SG_SF_EEENS5_IJNSM_ISG_SC_EENSM_ISN_SC_EEEEENS_10bfloat16_tESL_S2G_SL_NS27_6fusion15FusionCallbacksIS2B_NS2H_17LinearCombinationIS2G_fS2G_fLNS_15FloatRoundStyleE2EEES2C_S2F_JEEENS4_5SM1004TMEM4LOAD26SM100_TMEM_LOAD_32dp32b32xENS4_13SM90_TMA_LOADENS1J_INS1K_ILi2ELi4ELi3EEENS1M_ILi16EEENSM_INS5_IJS1O_SN_EEENS5_IJSN_SC_EEEEEEENS4_39AutoVectorizingCopyWithAssumedAlignmentILi128EEENS4_14SM90_TMA_STOREES2X_S2Z_S2Z_EEEvvEEEEvNT_6ParamsE,"ax",@progbits
	.align	128
.text._ZN7cutlass13device_kernelINS_4gemm6kernel13GemmUniversalIN4cute5tupleIJiiiiEEENS1_10collective13CollectiveMmaINS1_46MainloopSm100TmaUmmaWarpSpecializedBlockScaledILi7ELi2ELi2ENS5_IJNS4_1CILi4EEESB_NSA_ILi1EEEEEEEENS5_IJNSA_ILi256EEENSA_ILi128EEESF_EEENS5_IJNS_12float_e2m1_tENS_13float_ue8m0_tEEEENS5_IJNS5_IJlSC_lEEENS4_6LayoutINS5_IJNS5_IJNS5_IJNSA_ILi32EEESB_EEEiEEESP_NS5_IJSC_iEEEEEENS5_IJNS5_IJNS5_IJNSA_ILi16EEESB_EEEiEEENS5_IJNS5_IJNSA_ILi0EEESC_EEENSA_ILi512EEEEEENS5_IJSV_iEEEEEEEEEEESK_S12_NS4_8TiledMMAINS4_8MMA_AtomIJNS4_23SM100_MMA_MXF4_2x1SM_SSISI_SI_fSJ_Li256ELi128ELi32ELNS4_4UMMA5MajorE0ELS17_0ELNS16_7ScaleInE0ELS18_0EEEEEENSM_INS5_IJSC_SC_SC_EEENS5_IJSV_SV_SV_EEEEENS5_IJNS4_10UnderscoreES1E_S1E_EEEEENS5_IJNS4_28SM100_TMA_2SM_LOAD_MULTICASTES1H_EEENS5_IJNS4_14ComposedLayoutINS4_7SwizzleILi3ELi4ELi3EEENS4_18smem_ptr_flag_bitsILi4EEENSM_INS5_IJNSA_ILi8EEESF_EEENS5_IJSF_SC_EEEEEEENSM_INS5_IJNS5_IJNS5_IJSO_SC_EEENS5_IJSN_NSA_ILi2EEEEEEEEESC_NS5_IJS1U_S1U_EEEEEENS5_IJNS5_IJNS5_IJST_SX_EEESW_EEESV_NS5_IJS1U_SX_EEEEEEEEEEEvNS4_8identityES1I_S24_vS25_EENS_8epilogue10collective18CollectiveEpilogueINS27_23Sm100TmaWarpSpecializedILi4ELi2ELi32ELb1ELb0EEEJNS5_IJSG_SG_SF_EEENS5_IJNSM_ISG_SC_EENSM_ISN_SC_EEEEENS_10bfloat16_tESL_S2G_SL_NS27_6fusion15FusionCallbacksIS2B_NS2H_17LinearCombinationIS2G_fS2G_fLNS_15FloatRoundStyleE2EEES2C_S2F_JEEENS4_5SM1004TMEM4LOAD26SM100_TMEM_LOAD_32dp32b32xENS4_13SM90_TMA_LOADENS1J_INS1K_ILi2ELi4ELi3EEENS1M_ILi16EEENSM_INS5_IJS1O_SN_EEENS5_IJSN_SC_EEEEEEENS4_39AutoVectorizingCopyWithAssumedAlignmentILi128EEENS4_14SM90_TMA_STOREES2X_S2Z_S2Z_EEEvvEEEEvNT_6ParamsE:
        .type           _ZN7cutlass13device_kernelINS_4gemm6kernel13GemmUniversalIN4cute5tupleIJiiiiEEENS1_10collective13CollectiveMmaINS1_46MainloopSm100TmaUmmaWarpSpecializedBlockScaledILi7ELi2ELi2ENS5_IJNS4_1CILi4EEESB_NSA_ILi1EEEEEEEENS5_IJNSA_ILi256EEENSA_ILi128EEESF_EEENS5_IJNS_12float_e2m1_tENS_13float_ue8m0_tEEEENS5_IJNS5_IJlSC_lEEENS4_6LayoutINS5_IJNS5_IJNS5_IJNSA_ILi32EEESB_EEEiEEESP_NS5_IJSC_iEEEEEENS5_IJNS5_IJNS5_IJNSA_ILi16EEESB_EEEiEEENS5_IJNS5_IJNSA_ILi0EEESC_EEENSA_ILi512EEEEEENS5_IJSV_iEEEEEEEEEEESK_S12_NS4_8TiledMMAINS4_8MMA_AtomIJNS4_23SM100_MMA_MXF4_2x1SM_SSISI_SI_fSJ_Li256ELi128ELi32ELNS4_4UMMA5MajorE0ELS17_0ELNS16_7ScaleInE0ELS18_0EEEEEENSM_INS5_IJSC_SC_SC_EEENS5_IJSV_SV_SV_EEEEENS5_IJNS4_10UnderscoreES1E_S1E_EEEEENS5_IJNS4_28SM100_TMA_2SM_LOAD_MULTICASTES1H_EEENS5_IJNS4_14ComposedLayoutINS4_7SwizzleILi3ELi4ELi3EEENS4_18smem_ptr_flag_bitsILi4EEENSM_INS5_IJNSA_ILi8EEESF_EEENS5_IJSF_SC_EEEEEEENSM_INS5_IJNS5_IJNS5_IJSO_SC_EEENS5_IJSN_NSA_ILi2EEEEEEEEESC_NS5_IJS1U_S1U_EEEEEENS5_IJNS5_IJNS5_IJST_SX_EEESW_EEESV_NS5_IJS1U_SX_EEEEEEEEEEEvNS4_8identityES1I_S24_vS25_EENS_8epilogue10collective18CollectiveEpilogueINS27_23Sm100TmaWarpSpecializedILi4ELi2ELi32ELb1ELb0EEEJNS5_IJSG_SG_SF_EEENS5_IJNSM_ISG_SC_EENSM_ISN_SC_EEEEENS_10bfloat16_tESL_S2G_SL_NS27_6fusion15FusionCallbacksIS2B_NS2H_17LinearCombinationIS2G_fS2G_fLNS_15FloatRoundStyleE2EEES2C_S2F_JEEENS4_5SM1004TMEM4LOAD26SM100_TMEM_LOAD_32dp32b32xENS4_13SM90_TMA_LOADENS1J_INS1K_ILi2ELi4ELi3EEENS1M_ILi16EEENSM_INS5_IJS1O_SN_EEENS5_IJSN_SC_EEEEEEENS4_39AutoVectorizingCopyWithAssumedAlignmentILi128EEENS4_14SM90_TMA_STOREES2X_S2Z_S2Z_EEEvvEEEEvNT_6ParamsE,@function
        .size           _ZN7cutlass13device_kernelINS_4gemm6kernel13GemmUniversalIN4cute5tupleIJiiiiEEENS1_10collective13CollectiveMmaINS1_46MainloopSm100TmaUmmaWarpSpecializedBlockScaledILi7ELi2ELi2ENS5_IJNS4_1CILi4EEESB_NSA_ILi1EEEEEEEENS5_IJNSA_ILi256EEENSA_ILi128EEESF_EEENS5_IJNS_12float_e2m1_tENS_13float_ue8m0_tEEEENS5_IJNS5_IJlSC_lEEENS4_6LayoutINS5_IJNS5_IJNS5_IJNSA_ILi32EEESB_EEEiEEESP_NS5_IJSC_iEEEEEENS5_IJNS5_IJNS5_IJNSA_ILi16EEESB_EEEiEEENS5_IJNS5_IJNSA_ILi0EEESC_EEENSA_ILi512EEEEEENS5_IJSV_iEEEEEEEEEEESK_S12_NS4_8TiledMMAINS4_8MMA_AtomIJNS4_23SM100_MMA_MXF4_2x1SM_SSISI_SI_fSJ_Li256ELi128ELi32ELNS4_4UMMA5MajorE0ELS17_0ELNS16_7ScaleInE0ELS18_0EEEEEENSM_INS5_IJSC_SC_SC_EEENS5_IJSV_SV_SV_EEEEENS5_IJNS4_10UnderscoreES1E_S1E_EEEEENS5_IJNS4_28SM100_TMA_2SM_LOAD_MULTICASTES1H_EEENS5_IJNS4_14ComposedLayoutINS4_7SwizzleILi3ELi4ELi3EEENS4_18smem_ptr_flag_bitsILi4EEENSM_INS5_IJNSA_ILi8EEESF_EEENS5_IJSF_SC_EEEEEEENSM_INS5_IJNS5_IJNS5_IJSO_SC_EEENS5_IJSN_NSA_ILi2EEEEEEEEESC_NS5_IJS1U_S1U_EEEEEENS5_IJNS5_IJNS5_IJST_SX_EEESW_EEESV_NS5_IJS1U_SX_EEEEEEEEEEEvNS4_8identityES1I_S24_vS25_EENS_8epilogue10collective18CollectiveEpilogueINS27_23Sm100TmaWarpSpecializedILi4ELi2ELi32ELb1ELb0EEEJNS5_IJSG_SG_SF_EEENS5_IJNSM_ISG_SC_EENSM_ISN_SC_EEEEENS_10bfloat16_tESL_S2G_SL_NS27_6fusion15FusionCallbacksIS2B_NS2H_17LinearCombinationIS2G_fS2G_fLNS_15FloatRoundStyleE2EEES2C_S2F_JEEENS4_5SM1004TMEM4LOAD26SM100_TMEM_LOAD_32dp32b32xENS4_13SM90_TMA_LOADENS1J_INS1K_ILi2ELi4ELi3EEENS1M_ILi16EEENSM_INS5_IJS1O_SN_EEENS5_IJSN_SC_EEEEEEENS4_39AutoVectorizingCopyWithAssumedAlignmentILi128EEENS4_14SM90_TMA_STOREES2X_S2Z_S2Z_EEEvvEEEEvNT_6ParamsE,(.L_x_204 - _ZN7cutlass13device_kernelINS_4gemm6kernel13GemmUniversalIN4cute5tupleIJiiiiEEENS1_10collective13CollectiveMmaINS1_46MainloopSm100TmaUmmaWarpSpecializedBlockScaledILi7ELi2ELi2ENS5_IJNS4_1CILi4EEESB_NSA_ILi1EEEEEEEENS5_IJNSA_ILi256EEENSA_ILi128EEESF_EEENS5_IJNS_12float_e2m1_tENS_13float_ue8m0_tEEEENS5_IJNS5_IJlSC_lEEENS4_6LayoutINS5_IJNS5_IJNS5_IJNSA_ILi32EEESB_EEEiEEESP_NS5_IJSC_iEEEEEENS5_IJNS5_IJNS5_IJNSA_ILi16EEESB_EEEiEEENS5_IJNS5_IJNSA_ILi0EEESC_EEENSA_ILi512EEEEEENS5_IJSV_iEEEEEEEEEEESK_S12_NS4_8TiledMMAINS4_8MMA_AtomIJNS4_23SM100_MMA_MXF4_2x1SM_SSISI_SI_fSJ_Li256ELi128ELi32ELNS4_4UMMA5MajorE0ELS17_0ELNS16_7ScaleInE0ELS18_0EEEEEENSM_INS5_IJSC_SC_SC_EEENS5_IJSV_SV_SV_EEEEENS5_IJNS4_10UnderscoreES1E_S1E_EEEEENS5_IJNS4_28SM100_TMA_2SM_LOAD_MULTICASTES1H_EEENS5_IJNS4_14ComposedLayoutINS4_7SwizzleILi3ELi4ELi3EEENS4_18smem_ptr_flag_bitsILi4EEENSM_INS5_IJNSA_ILi8EEESF_EEENS5_IJSF_SC_EEEEEEENSM_INS5_IJNS5_IJNS5_IJSO_SC_EEENS5_IJSN_NSA_ILi2EEEEEEEEESC_NS5_IJS1U_S1U_EEEEEENS5_IJNS5_IJNS5_IJST_SX_EEESW_EEESV_NS5_IJS1U_SX_EEEEEEEEEEEvNS4_8identityES1I_S24_vS25_EENS_8epilogue10collective18CollectiveEpilogueINS27_23Sm100TmaWarpSpecializedILi4ELi2ELi32ELb1ELb0EEEJNS5_IJSG_SG_SF_EEENS5_IJNSM_ISG_SC_EENSM_ISN_SC_EEEEENS_10bfloat16_tESL_S2G_SL_NS27_6fusion15FusionCallbacksIS2B_NS2H_17LinearCombinationIS2G_fS2G_fLNS_15FloatRoundStyleE2EEES2C_S2F_JEEENS4_5SM1004TMEM4LOAD26SM100_TMEM_LOAD_32dp32b32xENS4_13SM90_TMA_LOADENS1J_INS1K_ILi2ELi4ELi3EEENS1M_ILi16EEENSM_INS5_IJS1O_SN_EEENS5_IJSN_SC_EEEEEEENS4_39AutoVectorizingCopyWithAssumedAlignmentILi128EEENS4_14SM90_TMA_STOREES2X_S2Z_S2Z_EEEvvEEEEvNT_6ParamsE)
        .other          _ZN7cutlass13device_kernelINS_4gemm6kernel13GemmUniversalIN4cute5tupleIJiiiiEEENS1_10collective13CollectiveMmaINS1_46MainloopSm100TmaUmmaWarpSpecializedBlockScaledILi7ELi2ELi2ENS5_IJNS4_1CILi4EEESB_NSA_ILi1EEEEEEEENS5_IJNSA_ILi256EEENSA_ILi128EEESF_EEENS5_IJNS_12float_e2m1_tENS_13float_ue8m0_tEEEENS5_IJNS5_IJlSC_lEEENS4_6LayoutINS5_IJNS5_IJNS5_IJNSA_ILi32EEESB_EEEiEEESP_NS5_IJSC_iEEEEEENS5_IJNS5_IJNS5_IJNSA_ILi16EEESB_EEEiEEENS5_IJNS5_IJNSA_ILi0EEESC_EEENSA_ILi512EEEEEENS5_IJSV_iEEEEEEEEEEESK_S12_NS4_8TiledMMAINS4_8MMA_AtomIJNS4_23SM100_MMA_MXF4_2x1SM_SSISI_SI_fSJ_Li256ELi128ELi32ELNS4_4UMMA5MajorE0ELS17_0ELNS16_7ScaleInE0ELS18_0EEEEEENSM_INS5_IJSC_SC_SC_EEENS5_IJSV_SV_SV_EEEEENS5_IJNS4_10UnderscoreES1E_S1E_EEEEENS5_IJNS4_28SM100_TMA_2SM_LOAD_MULTICASTES1H_EEENS5_IJNS4_14ComposedLayoutINS4_7SwizzleILi3ELi4ELi3EEENS4_18smem_ptr_flag_bitsILi4EEENSM_INS5_IJNSA_ILi8EEESF_EEENS5_IJSF_SC_EEEEEEENSM_INS5_IJNS5_IJNS5_IJSO_SC_EEENS5_IJSN_NSA_ILi2EEEEEEEEESC_NS5_IJS1U_S1U_EEEEEENS5_IJNS5_IJNS5_IJST_SX_EEESW_EEESV_NS5_IJS1U_SX_EEEEEEEEEEEvNS4_8identityES1I_S24_vS25_EENS_8epilogue10collective18CollectiveEpilogueINS27_23Sm100TmaWarpSpecializedILi4ELi2ELi32ELb1ELb0EEEJNS5_IJSG_SG_SF_EEENS5_IJNSM_ISG_SC_EENSM_ISN_SC_EEEEENS_10bfloat16_tESL_S2G_SL_NS27_6fusion15FusionCallbacksIS2B_NS2H_17LinearCombinationIS2G_fS2G_fLNS_15FloatRoundStyleE2EEES2C_S2F_JEEENS4_5SM1004TMEM4LOAD26SM100_TMEM_LOAD_32dp32b32xENS4_13SM90_TMA_LOADENS1J_INS1K_ILi2ELi4ELi3EEENS1M_ILi16EEENSM_INS5_IJS1O_SN_EEENS5_IJSN_SC_EEEEEEENS4_39AutoVectorizingCopyWithAssumedAlignmentILi128EEENS4_14SM90_TMA_STOREES2X_S2Z_S2Z_EEEvvEEEEvNT_6ParamsE,@"STO_CUDA_ENTRY STV_DEFAULT"
_ZN7cutlass13device_kernelINS_4gemm6kernel13GemmUniversalIN4cute5tupleIJiiiiEEENS1_10collective13CollectiveMmaINS1_46MainloopSm100TmaUmmaWarpSpecializedBlockScaledILi7ELi2ELi2ENS5_IJNS4_1CILi4EEESB_NSA_ILi1EEEEEEEENS5_IJNSA_ILi256EEENSA_ILi128EEESF_EEENS5_IJNS_12float_e2m1_tENS_13float_ue8m0_tEEEENS5_IJNS5_IJlSC_lEEENS4_6LayoutINS5_IJNS5_IJNS5_IJNSA_ILi32EEESB_EEEiEEESP_NS5_IJSC_iEEEEEENS5_IJNS5_IJNS5_IJNSA_ILi16EEESB_EEEiEEENS5_IJNS5_IJNSA_ILi0EEESC_EEENSA_ILi512EEEEEENS5_IJSV_iEEEEEEEEEEESK_S12_NS4_8TiledMMAINS4_8MMA_AtomIJNS4_23SM100_MMA_MXF4_2x1SM_SSISI_SI_fSJ_Li256ELi128ELi32ELNS4_4UMMA5MajorE0ELS17_0ELNS16_7ScaleInE0ELS18_0EEEEEENSM_INS5_IJSC_SC_SC_EEENS5_IJSV_SV_SV_EEEEENS5_IJNS4_10UnderscoreES1E_S1E_EEEEENS5_IJNS4_28SM100_TMA_2SM_LOAD_MULTICASTES1H_EEENS5_IJNS4_14ComposedLayoutINS4_7SwizzleILi3ELi4ELi3EEENS4_18smem_ptr_flag_bitsILi4EEENSM_INS5_IJNSA_ILi8EEESF_EEENS5_IJSF_SC_EEEEEEENSM_INS5_IJNS5_IJNS5_IJSO_SC_EEENS5_IJSN_NSA_ILi2EEEEEEEEESC_NS5_IJS1U_S1U_EEEEEENS5_IJNS5_IJNS5_IJST_SX_EEESW_EEESV_NS5_IJS1U_SX_EEEEEEEEEEEvNS4_8identityES1I_S24_vS25_EENS_8epilogue10collective18CollectiveEpilogueINS27_23Sm100TmaWarpSpecializedILi4ELi2ELi32ELb1ELb0EEEJNS5_IJSG_SG_SF_EEENS5_IJNSM_ISG_SC_EENSM_ISN_SC_EEEEENS_10bfloat16_tESL_S2G_SL_NS27_6fusion15FusionCallbacksIS2B_NS2H_17LinearCombinationIS2G_fS2G_fLNS_15FloatRoundStyleE2EEES2C_S2F_JEEENS4_5SM1004TMEM4LOAD26SM100_TMEM_LOAD_32dp32b32xENS4_13SM90_TMA_LOADENS1J_INS1K_ILi2ELi4ELi3EEENS1M_ILi16EEENSM_INS5_IJS1O_SN_EEENS5_IJSN_SC_EEEEEEENS4_39AutoVectorizingCopyWithAssumedAlignmentILi128EEENS4_14SM90_TMA_STOREES2X_S2Z_S2Z_EEEvvEEEEvNT_6ParamsE:
[----:B------:R-:W1:Y:S01]  /*0000*/  LDC R1, c[0x0][0x37c] ;  /* 0x0000df00ff017b82 */ /* 0x000e620000000800 */
[----:B------:R-:W2:Y:S01]  /*0010*/  S2R R97, SR_TID.X ;  /* 0x0000000000617919 */ /* 0x000ea20000002100 */
[----:B------:R-:W3:Y:S06]  /*0020*/  LDCU.64 UR12, c[0x0][0xc90] ;  /* 0x00019200ff0c77ac */ /* 0x000eec0008000a00 */
[----:B------:R-:W4:Y:S01]  /*0030*/  S2UR UR60, SR_CgaCtaId ;  /* 0x00000000003c79c3 */ /* 0x000f220000008800 */
[----:B------:R-:W-:Y:S02]  /*0040*/  PRMT R84, RZ, 0x7610, R84 ;  /* 0x00007610ff547816 */ /* 0x000fe40000000054 */
[----:B------:R-:W-:-:S02]  /*0050*/  ELECT P0, URZ, PT ;  /* 0x0000000000ff782f */ /* 0x000fc40003800000 */
[----:B---3--:R-:W-:-:S04]  /*0060*/  ISETP.NE.U32.AND P1, PT, RZ, UR12, PT ;  /* 0x0000000cff007c0c */ /* 0x008fc8000bf25070 */
[----:B------:R-:W-:Y:S01]  /*0070*/  ISETP.NE.AND.EX P2, PT, RZ, UR13, PT, P1 ;  /* 0x0000000dff007c0c */ /* 0x000fe2000bf45310 */
[----:B----4-:R-:W-:Y:S02]  /*0080*/  ULOP3.LUT UR64, UR60, 0x1, URZ, 0xc0, !UPT ;  /* 0x000000013c407892 */ /* 0x010fe4000f8ec0ff */
[----:B------:R-:W-:Y:S01]  /*0090*/  ULOP3.LUT UR62, UR60, 0x1, URZ, 0x3c, !UPT ;  /* 0x000000013c3e7892 */ /* 0x000fe2000f8e3cff */
[----:B--2---:R-:W-:-:S05]  /*00a0*/  SHF.R.U32.HI R85, RZ, 0x5, R97 ;  /* 0x00000005ff557819 */ /* 0x004fca0000011661 */
[----:B------:R-:W2:Y:S02]  /*00b0*/  SHFL.IDX PT, R0, R85, RZ, 0x1f ;  /* 0x00001fff55007589 */ /* 0x000ea400000e0000 */
[----:B--2---:R-:W-:Y:S02]  /*00c0*/  R2UR UR19, R0 ;  /* 0x00000000001372ca */ /* 0x004fe400000e0000 */
[----:B-1----:R-:W-:Y:S05]  /*00d0*/  @P2 BRA `(.L_x_0) ;  /* 0x0000000000302947 */ /* 0x002fea0003800000 */
[----:B------:R-:W1:Y:S02]  /*00e0*/  LDCU.64 UR4, c[0x0][0xc88] ;  /* 0x00019100ff0477ac */ /* 0x000e640008000a00 */
[----:B-1----:R-:W-:-:S04]  /*00f0*/  UISETP.NE.U32.AND UP0, UPT, UR4, URZ, UPT ;  /* 0x000000ff0400728c */ /* 0x002fc8000bf05070 */
[----:B------:R-:W-:-:S09]  /*0100*/  UISETP.NE.AND.EX UP0, UPT, UR5, URZ, UPT, UP0 ;  /* 0x000000ff0500728c */ /* 0x000fd2000bf05300 */
[----:B------:R-:W-:Y:S05]  /*0110*/  BRA.U !UP0, `(.L_x_1) ;  /* 0x0000000108147547 */ /* 0x000fea000b800000 */
[----:B------:R-:W1:Y:S01]  /*0120*/  LDC.64 R2, c[0x0][0xc88] ;  /* 0x00032200ff027b82 */ /* 0x000e620000000a00 */
[----:B------:R-:W1:Y:S02]  /*0130*/  LDCU.64 UR4, c[0x0][0x358] ;  /* 0x00006b00ff0477ac */ /* 0x000e640008000a00 */
[----:B-1----:R1:W5:Y:S01]  /*0140*/  LDG.E R41, desc[UR4][R2.64] ;  /* 0x0000000402297981 */ /* 0x002362000c1e1900 */
[----:B------:R-:W-:Y:S01]  /*0150*/  HFMA2 R84, -RZ, RZ, 0, 5.9604644775390625e-08 ;  /* 0x00000001ff547431 */ /* 0x000fe200000001ff */
[----:B------:R-:W-:Y:S05]  /*0160*/  BRA `(.L_x_0) ;  /* 0x00000000000c7947 */ /* 0x000fea0003800000 */
.L_x_1:
[----:B------:R-:W1:Y:S01]  /*0170*/  LDCU UR4, c[0x0][0xc80] ;  /* 0x00019000ff0477ac */ /* 0x000e620008000800 */
[----:B------:R-:W-:Y:S01]  /*0180*/  HFMA2 R84, -RZ, RZ, 0, 5.9604644775390625e-08 ;  /* 0x00000001ff547431 */ /* 0x000fe200000001ff */
[----:B-1----:R-:W-:-:S07]  /*0190*/  MOV R41, UR4 ;  /* 0x0000000400297c02 */ /* 0x002fce0008000f00 */
.L_x_0:
[----:B------:R-:W2:Y:S02]  /*01a0*/  LDCU.64 UR4, c[0x0][0xcb0] ;  /* 0x00019600ff0477ac */ /* 0x000ea40008000a00 */
[----:B--2---:R-:W-:-:S04]  /*01b0*/  UISETP.NE.U32.AND UP0, UPT, UR4, URZ, UPT ;  /* 0x000000ff0400728c */ /* 0x004fc8000bf05070 */
[----:B------:R-:W-:-:S09]  /*01c0*/  UISETP.NE.AND.EX UP0, UPT, UR5, URZ, UPT, UP0 ;  /* 0x000000ff0500728c */ /* 0x000fd2000bf05300 */
[----:B------:R-:W-:Y:S05]  /*01d0*/  BRA.U UP0, `(.L_x_2) ;  /* 0x0000000100287547 */ /* 0x000fea000b800000 */
[----:B------:R-:W2:Y:S02]  /*01e0*/  LDCU.64 UR4, c[0x0][0xca8] ;  /* 0x00019500ff0477ac */ /* 0x000ea40008000a00 */
[----:B--2---:R-:W-:-:S04]  /*01f0*/  UISETP.NE.U32.AND UP0, UPT, UR4, URZ, UPT ;  /* 0x000000ff0400728c */ /* 0x004fc8000bf05070 */
[----:B------:R-:W-:-:S09]  /*0200*/  UISETP.NE.AND.EX UP0, UPT, UR5, URZ, UPT, UP0 ;  /* 0x000000ff0500728c */ /* 0x000fd2000bf05300 */
[----:B------:R-:W-:Y:S05]  /*0210*/  BRA.U !UP0, `(.L_x_3) ;  /* 0x0000000108107547 */ /* 0x000fea000b800000 */
[----:B------:R-:W2:Y:S01]  /*0220*/  LDC.64 R38, c[0x0][0xca8] ;  /* 0x00032a00ff267b82 */ /* 0x000ea20000000a00 */
[----:B------:R-:W2:Y:S02]  /*0230*/  LDCU.64 UR4, c[0x0][0x358] ;  /* 0x00006b00ff0477ac */ /* 0x000ea40008000a00 */
[----:B--2---:R2:W5:Y:S01]  /*0240*/  LDG.E R38, desc[UR4][R38.64] ;  /* 0x0000000426267981 */ /* 0x004562000c1e1900 */
[----:B------:R-:W-:Y:S05]  /*0250*/  BRA `(.L_x_2) ;  /* 0x0000000000087947 */ /* 0x000fea0003800000 */
.L_x_3:
[----:B------:R-:W2:Y:S02]  /*0260*/  LDCU UR4, c[0x0][0xca0] ;  /* 0x00019400ff0477ac */ /* 0x000ea40008000800 */
[----:B--2---:R-:W-:Y:S02]  /*0270*/  MOV R38, UR4 ;  /* 0x0000000400267c02 */ /* 0x004fe40008000f00 */
.L_x_2:
[----:B------:R-:W-:Y:S01]  /*0280*/  IMAD.U32 R0, RZ, RZ, UR19 ;  /* 0x00000013ff007e24 */ /* 0x000fe2000f8e00ff */
[----:B------:R-:W-:Y:S04]  /*0290*/  BSSY.RECONVERGENT B0, `(.L_x_4) ;  /* 0x0000012000007945 */ /* 0x000fe80003800200 */
[C---:B------:R-:W-:Y:S02]  /*02a0*/  ISETP.NE.OR P3, PT, R0.reuse, 0x1, !P0 ;  /* 0x000000010000780c */ /* 0x040fe40004765670 */
[----:B------:R-:W-:-:S11]  /*02b0*/  ISETP.NE.OR P2, PT, R0, 0x3, !P0 ;  /* 0x000000030000780c */ /* 0x000fd60004745670 */
[----:B------:R-:W-:Y:S05]  /*02c0*/  @P3 BRA `(.L_x_5) ;  /* 0x0000000000383947 */ /* 0x000fea0003800000 */
[----:B------:R-:W3:Y:S02]  /*02d0*/  LDCU.64 UR4, c[0x0][0x348] ;  /* 0x00006900ff0477ac */ /* 0x000ee40008000a00 */
[----:B---3--:R-:W-:Y:S02]  /*02e0*/  UIADD3 UR10, UP3, UPT, UR4, 0x80, URZ ;  /* 0x00000080040a7890 */ /* 0x008fe4000ff7e0ff */
[----:B------:R-:W-:Y:S02]  /*02f0*/  UIADD3 UR8, UP2, UPT, UR4, 0x180, URZ ;  /* 0x0000018004087890 */ /* 0x000fe4000ff5e0ff */
[----:B------:R-:W-:Y:S02]  /*0300*/  UIADD3 UR6, UP1, UPT, UR4, 0x280, URZ ;  /* 0x0000028004067890 */ /* 0x000fe4000ff3e0ff */
[----:B------:R-:W-:Y:S02]  /*0310*/  UIADD3 UR4, UP0, UPT, UR4, 0x380, URZ ;  /* 0x0000038004047890 */ /* 0x000fe4000ff1e0ff */
[----:B------:R-:W-:-:S02]  /*0320*/  UIADD3.X UR11, UPT, UPT, URZ, UR5, URZ, UP3, !UPT ;  /* 0x00000005ff0b7290 */ /* 0x000fc40009ffe4ff */
[----:B------:R-:W-:Y:S02]  /*0330*/  UIADD3.X UR9, UPT, UPT, URZ, UR5, URZ, UP2, !UPT ;  /* 0x00000005ff097290 */ /* 0x000fe400097fe4ff */
[----:B------:R-:W-:Y:S02]  /*0340*/  UIADD3.X UR7, UPT, UPT, URZ, UR5, URZ, UP1, !UPT ;  /* 0x00000005ff077290 */ /* 0x000fe40008ffe4ff */
[----:B------:R-:W-:-:S03]  /*0350*/  UIADD3.X UR5, UPT, UPT, URZ, UR5, URZ, UP0, !UPT ;  /* 0x00000005ff057290 */ /* 0x000fc600087fe4ff */
[----:B------:R3:W-:Y:S02]  /*0360*/  UTMACCTL.PF [UR10] ;  /* 0x000000000a0079b9 */ /* 0x0007e40008040000 */
[----:B------:R3:W-:Y:S02]  /*0370*/  UTMACCTL.PF [UR8] ;  /* 0x00000000080079b9 */ /* 0x0007e40008040000 */
[----:B------:R3:W-:Y:S02]  /*0380*/  UTMACCTL.PF [UR6] ;  /* 0x00000000060079b9 */ /* 0x0007e40008040000 */
[----:B------:R3:W-:Y:S02]  /*0390*/  UTMACCTL.PF [UR4] ;  /* 0x00000000040079b9 */ /* 0x0007e40008040000 */
[----:B---3--:R-:W-:Y:S01]  /*03a0*/  NOP ;  /* 0x0000000000007918 */ /* 0x008fe20000000000 */
.L_x_5:
[----:B------:R-:W-:Y:S05]  /*03b0*/  BSYNC.RECONVERGENT B0 ;  /* 0x0000000000007941 */ /* 0x000fea0003800200 */
.L_x_4:
[----:B------:R-:W-:Y:S04]  /*03c0*/  BSSY.RECONVERGENT B0, `(.L_x_6) ;  /* 0x000000a000007945 */ /* 0x000fe80003800200 */
[----:B------:R-:W-:Y:S05]  /*03d0*/  @P2 BRA `(.L_x_7) ;  /* 0x0000000000202947 */ /* 0x000fea0003800000 */
[----:B------:R-:W3:Y:S02]  /*03e0*/  LDCU.64 UR4, c[0x0][0x348] ;  /* 0x00006900ff0477ac */ /* 0x000ee40008000a00 */
[----:B---3--:R-:W-:Y:S02]  /*03f0*/  UIADD3 UR6, UP1, UPT, UR4, 0x980, URZ ;  /* 0x0000098004067890 */ /* 0x008fe4000ff3e0ff */
[----:B------:R-:W-:Y:S02]  /*0400*/  UIADD3 UR4, UP0, UPT, UR4, 0xa80, URZ ;  /* 0x00000a8004047890 */ /* 0x000fe4000ff1e0ff */
[----:B------:R-:W-:Y:S02]  /*0410*/  UIADD3.X UR7, UPT, UPT, URZ, UR5, URZ, UP1, !UPT ;  /* 0x00000005ff077290 */ /* 0x000fe40008ffe4ff */
[----:B------:R-:W-:-:S07]  /*0420*/  UIADD3.X UR5, UPT, UPT, URZ, UR5, URZ, UP0, !UPT ;  /* 0x00000005ff057290 */ /* 0x000fce00087fe4ff */
[----:B------:R3:W-:Y:S02]  /*0430*/  UTMACCTL.PF [UR6] ;  /* 0x00000000060079b9 */ /* 0x0007e40008040000 */
[----:B------:R3:W-:Y:S02]  /*0440*/  UTMACCTL.PF [UR4] ;  /* 0x00000000040079b9 */ /* 0x0007e40008040000 */
[----:B---3--:R-:W-:Y:S01]  /*0450*/  NOP ;  /* 0x0000000000007918 */ /* 0x008fe20000000000 */
.L_x_7:
[----:B------:R-:W-:Y:S05]  /*0460*/  BSYNC.RECONVERGENT B0 ;  /* 0x0000000000007941 */ /* 0x000fea0003800200 */
.L_x_6:
[----:B------:R-:W3:Y:S01]  /*0470*/  LDCU.64 UR4, c[0x0][0xc88] ;  /* 0x00019100ff0477ac */ /* 0x000ee20008000a00 */
[----:B------:R-:W-:Y:S01]  /*0480*/  ISETP.NE.AND.EX P1, PT, RZ, UR13, PT, P1 ;  /* 0x0000000dff007c0c */ /* 0x000fe2000bf25310 */
[----:B------:R-:W-:Y:S01]  /*0490*/  UPLOP3.LUT UP3, UPT, UPT, UPT, UPT, 0x80, 0x8 ;  /* 0x000000000008789c */ /* 0x000fe20003f6f070 */
[----:B---3--:R-:W-:-:S04]  /*04a0*/  ISETP.NE.U32.AND P2, PT, RZ, UR4, PT ;  /* 0x00000004ff007c0c */ /* 0x008fc8000bf45070 */
[----:B------:R-:W-:-:S13]  /*04b0*/  ISETP.NE.AND.EX P2, PT, RZ, UR5, PT, P2 ;  /* 0x00000005ff007c0c */ /* 0x000fda000bf45320 */
[----:B------:R-:W-:Y:S05]  /*04c0*/  @P2 BRA P1, `(.L_x_8) ;  /* 0x0000000000282947 */ /* 0x000fea0000800000 */
[----:B------:R-:W-:Y:S01]  /*04d0*/  UISETP.NE.U32.AND UP0, UPT, UR12, URZ, UPT ;  /* 0x000000ff0c00728c */ /* 0x000fe2000bf05070 */
[----:B-----5:R-:W-:Y:S01]  /*04e0*/  FSETP.NEU.AND P1, PT, R41, RZ, PT ;  /* 0x000000ff2900720b */ /* 0x020fe20003f2d000 */
[----:B------:R-:W-:Y:S02]  /*04f0*/  UISETP.NE.U32.AND UP2, UPT, UR4, URZ, UPT ;  /* 0x000000ff0400728c */ /* 0x000fe4000bf45070 */
[----:B------:R-:W-:Y:S02]  /*0500*/  UISETP.NE.AND.EX UP1, UPT, UR13, URZ, UPT, UP0 ;  /* 0x000000ff0d00728c */ /* 0x000fe4000bf25300 */
[----:B------:R-:W-:-:S04]  /*0510*/  UISETP.NE.AND.EX UP0, UPT, UR5, URZ, UPT, UP2 ;  /* 0x000000ff0500728c */ /* 0x000fc8000bf05320 */
[----:B------:R-:W-:-:S04]  /*0520*/  USEL UR4, URZ, 0xffffffff, UP0 ;  /* 0xffffffffff047887 */ /* 0x000fc80008000000 */
[----:B------:R-:W-:Y:S01]  /*0530*/  VOTEU.ANY UP0, P1 ;  /* 0x0000000000ff7886 */ /* 0x000fe20000800100 */
[----:B------:R-:W-:-:S04]  /*0540*/  @!UP1 USEL UR4, URZ, 0xffffffff, UP0 ;  /* 0xffffffffff049887 */ /* 0x000fc80008000000 */
[----:B------:R-:W-:-:S04]  /*0550*/  ULOP3.LUT UR4, UR4, 0x1, URZ, 0xc0, !UPT ;  /* 0x0000000104047892 */ /* 0x000fc8000f8ec0ff */
[----:B------:R-:W-:-:S11]  /*0560*/  UISETP.NE.U32.AND UP3, UPT, UR4, 0x1, UPT ;  /* 0x000000010400788c */ /* 0x000fd6000bf65070 */
.L_x_8:
[----:B------:R-:W3:Y:S01]  /*0570*/  SHFL.IDX PT, R0, R85, RZ, 0x1f ;  /* 0x00001fff55007589 */ /* 0x000ee200000e0000 */
[----:B------:R-:W-:-:S04]  /*0580*/  UISETP.NE.AND UP0, UPT, UR19, 0x2, UPT ;  /* 0x000000021300788c */ /* 0x000fc8000bf05270 */
[----:B------:R-:W-:Y:S02]  /*0590*/  UISETP.EQ.AND UP1, UPT, UR64, URZ, !UP0 ;  /* 0x000000ff4000728c */ /* 0x000fe4000c722270 */
[----:B------:R-:W-:-:S04]  /*05a0*/  USEL UR51, URZ, 0x1, UP0 ;  /* 0x00000001ff337887 */ /* 0x000fc80008000000 */
[----:B------:R-:W-:Y:S02]  /*05b0*/  PLOP3.LUT P4, PT, P0, PT, UP1, 0x80, 0x8 ;  /* 0x000000000008781c */ /* 0x000fe4000078f018 */
[----:B---3--:R-:W-:-:S13]  /*05c0*/  ISETP.NE.AND P1, PT, R0, RZ, PT ;  /* 0x000000ff0000720c */ /* 0x008fda0003f25270 */
[----:B------:R-:W-:Y:S05]  /*05d0*/  @P1 BRA `(.L_x_9) ;  /* 0x00000000006c1947 */ /* 0x000fea0003800000 */
[----:B------:R-:W-:Y:S01]  /*05e0*/  UMOV UR4, 0x400 ;  /* 0x0000040000047882 */ /* 0x000fe20000000000 */
[----:B------:R-:W-:Y:S01]  /*05f0*/  UMOV UR8, 0x1 ;  /* 0x0000000100087882 */ /* 0x000fe20000000000 */
[----:B------:R-:W-:Y:S01]  /*0600*/  UMOV UR6, 0x5 ;  /* 0x0000000500067882 */ /* 0x000fe20000000000 */
[----:B------:R-:W-:Y:S02]  /*0610*/  ULEA UR4, UR60, UR4, 0x18 ;  /* 0x000000043c047291 */ /* 0x000fe4000f8ec0ff */
[----:B------:R-:W-:-:S04]  /*0620*/  UIADD3 UR8, UPT, UPT, -UR8, 0x100000, URZ ;  /* 0x0010000008087890 */ /* 0x000fc8000fffe1ff */
[----:B------:R-:W-:Y:S02]  /*0630*/  USHF.L.U32 UR9, UR8, 0xb, URZ ;  /* 0x0000000b08097899 */ /* 0x000fe400080006ff */
[----:B------:R-:W-:Y:S02]  /*0640*/  USHF.L.U32 UR8, UR8, 0x1, URZ ;  /* 0x0000000108087899 */ /* 0x000fe400080006ff */
[----:B------:R-:W-:-:S04]  /*0650*/  UIADD3 UR6, UPT, UPT, -UR6, 0x100000, URZ ;  /* 0x0010000006067890 */ /* 0x000fc8000fffe1ff */
[----:B------:R-:W-:Y:S02]  /*0660*/  USHF.L.U32 UR7, UR6, 0xb, URZ ;  /* 0x0000000b06077899 */ /* 0x000fe400080006ff */
[----:B------:R-:W-:Y:S01]  /*0670*/  USHF.L.U32 UR6, UR6, 0x1, URZ ;  /* 0x0000000106067899 */ /* 0x000fe200080006ff */
[----:B------:R-:W-:Y:S01]  /*0680*/  ELECT P1, URZ, PT ;  /* 0x0000000000ff782f */ /* 0x000fe20003820000 */
[----:B------:R-:W3:Y:S02]  /*0690*/  FENCE.VIEW.ASYNC.S ;  /* 0x00000000000073c6 */ /* 0x000ee40000000000 */
[----:B---3--:R3:W4:Y:S08]  /*06a0*/  SYNCS.EXCH.64 URZ, [UR4], UR8 ;  /* 0x0000000804ff75b2 */ /* 0x0087300008000100 */
[----:B------:R3:W1:Y:S01]  /*06b0*/  SYNCS.EXCH.64 URZ, [UR4+0x38], UR6 ;  /* 0x0000380604ff75b2 */ /* 0x0006620008000100 */
        /* <DEDUP_REMOVED lines=12> */
[----:B------:R-:W-:Y:S01]  /*0780*/  NOP ;  /* 0x0000000000007918 */ /* 0x000fe20000000000 */
.L_x_9:
[----:B------:R-:W2:Y:S01]  /*0790*/  SHFL.IDX PT, R0, R85, RZ, 0x1f ;  /* 0x00001fff55007589 */ /* 0x000ea200000e0000 */
[----:B------:R-:W-:Y:S01]  /*07a0*/  NOP ;  /* 0x0000000000007918 */ /* 0x000fe20000000000 */
[----:B--2---:R-:W-:-:S13]  /*07b0*/  ISETP.NE.AND P1, PT, R0, 0x1, PT ;  /* 0x000000010000780c */ /* 0x004fda0003f25270 */
[----:B------:R-:W-:Y:S05]  /*07c0*/  @P1 BRA `(.L_x_10) ;  /* 0x0000000000541947 */ /* 0x000fea0003800000 */
[----:B---3--:R-:W-:Y:S01]  /*07d0*/  UMOV UR4, 0x400 ;  /* 0x0000040000047882 */ /* 0x008fe20000000000 */
        /* <DEDUP_REMOVED lines=10> */
[----:B------:R-:W2:Y:S02]  /*0880*/  FENCE.VIEW.ASYNC.S ;  /* 0x00000000000073c6 */ /* 0x000ea40000000000 */
[----:B--2---:R2:W3:Y:S08]  /*0890*/  SYNCS.EXCH.64 URZ, [UR4+0x70], UR8 ;  /* 0x0000700804ff75b2 */ /* 0x0044f00008000100 */
        /* <DEDUP_REMOVED lines=8> */
.L_x_10:
[----:B------:R-:W4:Y:S01]  /*0920*/  SHFL.IDX PT, R0, R85, RZ, 0x1f ;  /* 0x00001fff55007589 */ /* 0x000f2200000e0000 */
[----:B------:R-:W-:Y:S01]  /*0930*/  NOP ;  /* 0x0000000000007918 */ /* 0x000fe20000000000 */
[----:B----4-:R-:W-:-:S13]  /*0940*/  ISETP.NE.AND P1, PT, R0, 0x3, PT ;  /* 0x000000030000780c */ /* 0x010fda0003f25270 */
[----:B------:R-:W-:Y:S05]  /*0950*/  @P1 BRA `(.L_x_11) ;  /* 0x00000000002c1947 */ /* 0x000fea0003800000 */
[----:B--23--:R-:W-:Y:S01]  /*0960*/  UMOV UR6, 0x400 ;  /* 0x0000040000067882 */ /* 0x00cfe20000000000 */
[----:B------:R-:W-:Y:S01]  /*0970*/  UMOV UR4, 0x20 ;  /* 0x0000002000047882 */ /* 0x000fe20000000000 */
[----:B------:R-:W-:Y:S02]  /*0980*/  ULEA UR6, UR60, UR6, 0x18 ;  /* 0x000000063c067291 */ /* 0x000fe4000f8ec0ff */
[----:B------:R-:W-:-:S04]  /*0990*/  UIADD3 UR4, UPT, UPT, -UR4, 0x100000, URZ ;  /* 0x0010000004047890 */ /* 0x000fc8000fffe1ff */
[----:B------:R-:W-:Y:S02]  /*09a0*/  USHF.L.U32 UR5, UR4, 0xb, URZ ;  /* 0x0000000b04057899 */ /* 0x000fe400080006ff */
[----:B------:R-:W-:Y:S01]  /*09b0*/  USHF.L.U32 UR4, UR4, 0x1, URZ ;  /* 0x0000000104047899 */ /* 0x000fe200080006ff */
[----:B------:R-:W-:Y:S01]  /*09c0*/  ELECT P1, URZ, PT ;  /* 0x0000000000ff782f */ /* 0x000fe20003820000 */
[----:B------:R-:W2:Y:S10]  /*09d0*/  FENCE.VIEW.ASYNC.S ;  /* 0x00000000000073c6 */ /* 0x000eb40000000000 */
[----:B--2---:R4:W2:Y:S01]  /*09e0*/  SYNCS.EXCH.64 URZ, [UR6+0xb0], UR4 ;  /* 0x0000b00406ff75b2 */ /* 0x0048a20008000100 */
[----:B------:R4:W3:Y:S02]  /*09f0*/  SYNCS.EXCH.64 URZ, [UR6+0xb8], UR4 ;  /* 0x0000b80406ff75b2 */ /* 0x0008e40008000100 */
[----:B----4-:R-:W-:Y:S01]  /*0a00*/  NOP ;  /* 0x0000000000007918 */ /* 0x010fe20000000000 */
.L_x_11:
[----:B------:R-:W4:Y:S01]  /*0a10*/  SHFL.IDX PT, R0, R85, RZ, 0x1f ;  /* 0x00001fff55007589 */ /* 0x000f2200000e0000 */
[----:B------:R-:W-:Y:S01]  /*0a20*/  NOP ;  /* 0x0000000000007918 */ /* 0x000fe20000000000 */
[----:B----4-:R-:W-:-:S13]  /*0a30*/  ISETP.NE.AND P1, PT, R0, 0x4, PT ;  /* 0x000000040000780c */ /* 0x010fda0003f25270 */
[----:B------:R-:W-:Y:S05]  /*0a40*/  @P1 BRA `(.L_x_12) ;  /* 0x0000000000481947 */ /* 0x000fea0003800000 */
[----:B--23--:R-:W-:Y:S01]  /*0a50*/  UMOV UR4, 0xe20 ;  /* 0x00000e2000047882 */ /* 0x00cfe20000000000 */
[----:B------:R-:W-:Y:S01]  /*0a60*/  UMOV UR6, 0x400 ;  /* 0x0000040000067882 */ /* 0x000fe20000000000 */
[----:B------:R-:W-:Y:S01]  /*0a70*/  USEL UR4, UR4, 0xc20, UP3 ;  /* 0x00000c2004047887 */ /* 0x000fe20009800000 */
        /* <DEDUP_REMOVED lines=10> */
[----:B--2---:R4:W2:Y:S08]  /*0b20*/  SYNCS.EXCH.64 URZ, [UR6+0xc0], UR8 ;  /* 0x0000c00806ff75b2 */ /* 0x0048b00008000100 */
[----:B------:R4:W3:Y:S01]  /*0b30*/  SYNCS.EXCH.64 URZ, [UR6+0xd0], UR4 ;  /* 0x0000d00406ff75b2 */ /* 0x0008e20008000100 */
[----:B------:R4:W1:Y:S01]  /*0b40*/  SYNCS.EXCH.64 URZ, [UR6+0xc8], UR8 ;  /* 0x0000c80806ff75b2 */ /* 0x0008620008000100 */
[----:B------:R4:W1:Y:S02]  /*0b50*/  SYNCS.EXCH.64 URZ, [UR6+0xd8], UR4 ;  /* 0x0000d80406ff75b2 */ /* 0x0008640008000100 */
[----:B----4-:R-:W-:Y:S01]  /*0b60*/  NOP ;  /* 0x0000000000007918 */ /* 0x010fe20000000000 */
.L_x_12:
[----:B------:R-:W4:Y:S01]  /*0b70*/  SHFL.IDX PT, R0, R85, RZ, 0x1f ;  /* 0x00001fff55007589 */ /* 0x000f2200000e0000 */
[----:B------:R-:W-:Y:S01]  /*0b80*/  NOP ;  /* 0x0000000000007918 */ /* 0x000fe20000000000 */
[----:B----4-:R-:W-:-:S13]  /*0b90*/  ISETP.NE.AND P1, PT, R0, 0x5, PT ;  /* 0x000000050000780c */ /* 0x010fda0003f25270 */
[----:B------:R-:W-:Y:S05]  /*0ba0*/  @P1 BRA `(.L_x_13) ;  /* 0x0000000000441947 */ /* 0x000fea0003800000 */
[----:B--23--:R-:W-:Y:S01]  /*0bb0*/  UMOV UR4, 0x400 ;  /* 0x0000040000047882 */ /* 0x00cfe20000000000 */
        /* <DEDUP_REMOVED lines=16> */
.L_x_13:
[----:B------:R-:W4:Y:S01]  /*0cc0*/  SHFL.IDX PT, R0, R85, RZ, 0x1f ;  /* 0x00001fff55007589 */ /* 0x000f2200000e0000 */
[----:B------:R-:W-:Y:S01]  /*0cd0*/  ISETP.NE.OR P0, PT, RZ, UR19, !P0 ;  /* 0x00000013ff007c0c */ /* 0x000fe2000c705670 */
        /* <DEDUP_REMOVED lines=12> */
[----:B------:R4:W3:Y:S01]  /*0da0*/  SYNCS.EXCH.64 URZ, [UR4+0x110], UR6 ;  /* 0x0001100604ff75b2 */ /* 0x0008e20008000100 */
[----:B------:R4:W1:Y:S01]  /*0db0*/  SYNCS.EXCH.64 URZ, [UR4+0x108], UR6 ;  /* 0x0001080604ff75b2 */ /* 0x0008620008000100 */
[----:B------:R4:W1:Y:S02]  /*0dc0*/  SYNCS.EXCH.64 URZ, [UR4+0x118], UR6 ;  /* 0x0001180604ff75b2 */ /* 0x0008640008000100 */
[----:B----4-:R-:W-:Y:S01]  /*0dd0*/  NOP ;  /* 0x0000000000007918 */ /* 0x010fe20000000000 */
.L_x_14:
[----:B------:R-:W-:Y:S01]  /*0de0*/  VOTEU.ALL UP0, P0 ;  /* 0x0000000000ff7886 */ /* 0x000fe20000000000 */
[----:B--23--:R-:W-:Y:S01]  /*0df0*/  UMOV UR4, 0x20 ;  /* 0x0000002000047882 */ /* 0x00cfe20000000000 */
[----:B------:R-:W2:Y:S01]  /*0e00*/  LDCU UR33, c[0x0][0x36c] ;  /* 0x00006d80ff2177ac */ /* 0x000ea20008000800 */
[----:B------:R-:W-:Y:S01]  /*0e10*/  NOP ;  /* 0x0000000000007918 */ /* 0x000fe20000000000 */
[----:B------:R-:W-:Y:S01]  /*0e20*/  LOP3.LUT R0, R97, 0x1f, RZ, 0xc0, !PT ;  /* 0x0000001f61007812 */ /* 0x000fe200078ec0ff */
[----:B------:R-:W-:Y:S01]  /*0e30*/  @!UP0 UMOV UR6, 0x400 ;  /* 0x0000040000068882 */ /* 0x000fe20000000000 */
[----:B------:R-:W-:-:S04]  /*0e40*/  @!UP0 UIADD3 UR4, UPT, UPT, -UR4, 0x100000, URZ ;  /* 0x0010000004048890 */ /* 0x000fc8000fffe1ff */
[----:B------:R-:W-:Y:S02]  /*0e50*/  @!UP0 USHF.L.U32 UR5, UR4, 0xb, URZ ;  /* 0x0000000b04058899 */ /* 0x000fe400080006ff */
[----:B------:R-:W-:Y:S02]  /*0e60*/  @!UP0 USHF.L.U32 UR4, UR4, 0x1, URZ ;  /* 0x0000000104048899 */ /* 0x000fe400080006ff */
[----:B------:R-:W-:Y:S01]  /*0e70*/  @!UP0 ULEA UR6, UR60, UR6, 0x18 ;  /* 0x000000063c068291 */ /* 0x000fe2000f8ec0ff */
[----:B------:R-:W-:Y:S01]  /*0e80*/  VOTEU.ALL UP0, P0 ;  /* 0x0000000000ff7886 */ /* 0x000fe20000000000 */
[----:B------:R-:W-:Y:S02]  /*0e90*/  UISETP.NE.AND UP4, UPT, UR19, URZ, UPT ;  /* 0x000000ff1300728c */ /* 0x000fe4000bf85270 */
[----:B--2---:R-:W-:Y:S01]  /*0ea0*/  UISETP.EQ.U32.AND UP1, UPT, UR33, 0x1, UPT ;  /* 0x000000012100788c */ /* 0x004fe2000bf22070 */
[----:B------:R-:W2:Y:S07]  /*0eb0*/  FENCE.VIEW.ASYNC.S ;  /* 0x00000000000073c6 */ /* 0x000eae0000000000 */
[----:B--2---:R2:W3:Y:S01]  /*0ec0*/  @!UP0 SYNCS.EXCH.64 URZ, [UR6+0x120], UR4 ;  /* 0x0001200406ff85b2 */ /* 0x0044e20008000100 */
[----:B------:R-:W-:Y:S05]  /*0ed0*/  BRA.U !UP1, `(.L_x_15) ;  /* 0x0000000109087547 */ /* 0x000fea000b800000 */
[----:B-1-3--:R-:W-:Y:S01]  /*0ee0*/  UCGABAR_ARV ;  /* 0x00000000000079c7 */ /* 0x00afe20008000000 */
[----:B------:R-:W-:Y:S05]  /*0ef0*/  BRA `(.L_x_16) ;  /* 0x0000000000047947 */ /* 0x000fea0003800000 */
.L_x_15:
[----:B-1-3--:R-:W-:Y:S01]  /*0f00*/  NOP ;  /* 0x0000000000007918 */ /* 0x00afe20000000000 */
.L_x_16:
[----:B------:R-:W1:Y:S01]  /*0f10*/  S2UR UR9, SR_CTAID.Y ;  /* 0x00000000000979c3 */ /* 0x000e620000002600 */
[----:B------:R-:W-:-:S05]  /*0f20*/  CS2R.32 R86, SR_CgaSize ;  /* 0x0000000000567805 */ /* 0x000fca0000008a00 */
[----:B------:R-:W-:-:S05]  /*0f30*/  IMAD R86, R86, -0xa0, RZ ;  /* 0xffffff6056567824 */ /* 0x000fca00078e02ff */
[----:B------:R-:W-:-:S14]  /*0f40*/  R2UR UR12, R86 ;  /* 0x00000000560c72ca */ /* 0x000fdc00000e0000 */
[----:B------:R-:W3:Y:S01]  /*0f50*/  LDCU UR12, c[0x0][UR12+0x2b4] ;  /* 0x000056800c0c77ac */ /* 0x000ee20008000800 */
[----:B------:R-:W-:-:S05]  /*0f60*/  CS2R.32 R86, SR_CgaSize ;  /* 0x0000000000567805 */ /* 0x000fca0000008a00 */
[----:B------:R-:W-:-:S05]  /*0f70*/  IMAD R86, R86, -0xa0, RZ ;  /* 0xffffff6056567824 */ /* 0x000fca00078e02ff */
[----:B------:R-:W-:-:S14]  /*0f80*/  R2UR UR11, R86 ;  /* 0x00000000560b72ca */ /* 0x000fdc00000e0000 */
[----:B------:R-:W4:Y:S01]  /*0f90*/  LDCU UR11, c[0x0][UR11+0x2b0] ;  /* 0x000056000b0b77ac */ /* 0x000f220008000800 */
[----:B------:R-:W4:Y:S01]  /*0fa0*/  S2UR UR71, SR_CTAID.X ;  /* 0x00000000004779c3 */ /* 0x000f220000002500 */
[----:B--2---:R-:W-:Y:S02]  /*0fb0*/  ULOP3.LUT UR6, UR60, 0x3, URZ, 0xc0, !UPT ;  /* 0x000000033c067892 */ /* 0x004fe4000f8ec0ff */
[----:B------:R-:W-:Y:S02]  /*0fc0*/  ULOP3.LUT UR8, UR60, 0xc, URZ, 0xc0, !UPT ;  /* 0x0000000c3c087892 */ /* 0x000fe4000f8ec0ff */
[----:B------:R-:W-:Y:S02]  /*0fd0*/  UISETP.GT.U32.AND UP2, UPT, UR6, 0xffff, UPT ;  /* 0x0000ffff0600788c */ /* 0x000fe4000bf44070 */
[----:B------:R-:W-:Y:S01]  /*0fe0*/  USHF.R.U32.HI UR4, URZ, 0x2, UR60 ;  /* 0x00000002ff047899 */ /* 0x000fe2000801163c */
[----:B------:R-:W2:Y:S01]  /*0ff0*/  S2UR UR36, SR_CTAID.Z ;  /* 0x00000000002479c3 */ /* 0x000ea20000002700 */
[----:B------:R-:W-:-:S05]  /*1000*/  CS2R.32 R86, SR_CgaSize ;  /* 0x0000000000567805 */ /* 0x000fca0000008a00 */
[----:B------:R-:W-:-:S05]  /*1010*/  IMAD R86, R86, -0xa0, RZ ;  /* 0xffffff6056567824 */ /* 0x000fca00078e02ff */
[----:B------:R-:W-:-:S14]  /*1020*/  R2UR UR14, R86 ;  /* 0x00000000560e72ca */ /* 0x000fdc00000e0000 */
[----:B------:R-:W2:Y:S01]  /*1030*/  LDCU UR14, c[0x0][UR14+0x2a4] ;  /* 0x000054800e0e77ac */ /* 0x000ea20008000800 */
[----:B------:R-:W-:Y:S02]  /*1040*/  USEL UR43, UR6, 0xffff, !UP2 ;  /* 0x0000ffff062b7887 */ /* 0x000fe4000d000000 */
[----:B------:R-:W-:Y:S01]  /*1050*/  UISETP.GT.U32.AND UP0, UPT, UR8, 0xffff, UPT ;  /* 0x0000ffff0800788c */ /* 0x000fe2000bf04070 */
[----:B-1----:R-:W-:Y:S01]  /*1060*/  I2FP.F32.U32 R2, UR9 ;  /* 0x0000000900027c45 */ /* 0x002fe20008201000 */
[----:B------:R-:W-:Y:S02]  /*1070*/  USHF.R.U32.HI UR5, URZ, 0x1, UR60 ;  /* 0x00000001ff057899 */ /* 0x000fe4000801163c */
[----:B------:R-:W-:Y:S02]  /*1080*/  ULOP3.LUT UR67, UR4, 0x3, URZ, 0xc0, !UPT ;  /* 0x0000000304437892 */ /* 0x000fe4000f8ec0ff */
[----:B---3--:R-:W-:Y:S01]  /*1090*/  FMUL R2, R2, UR12 ;  /* 0x0000000c02027c20 */ /* 0x008fe20008400000 */
[----:B------:R-:W-:Y:S01]  /*10a0*/  USEL UR4, UR8, 0xffff, !UP0 ;  /* 0x0000ffff08047887 */ /* 0x000fe2000c000000 */
[----:B----4-:R-:W-:-:S02]  /*10b0*/  I2FP.F32.U32 R3, UR71 ;  /* 0x0000004700037c45 */ /* 0x010fc40008201000 */
[----:B------:R-:W-:-:S05]  /*10c0*/  CS2R.32 R86, SR_CgaSize ;  /* 0x0000000000567805 */ /* 0x000fca0000008a00 */
[----:B------:R-:W-:-:S05]  /*10d0*/  IMAD R86, R86, -0xa0, RZ ;  /* 0xffffff6056567824 */ /* 0x000fca00078e02ff */
[----:B------:R-:W-:-:S14]  /*10e0*/  R2UR UR63, R86 ;  /* 0x00000000563f72ca */ /* 0x000fdc00000e0000 */
[----:B------:R-:W1:Y:S01]  /*10f0*/  LDCU UR63, c[0x0][UR63+0x2a0] ;  /* 0x000054003f3f77ac */ /* 0x000e620008000800 */
[----:B------:R-:W3:Y:S01]  /*1100*/  F2I.U32.TRUNC.NTZ R2, R2 ;  /* 0x0000000200027305 */ /* 0x000ee2000020f000 */
[----:B------:R-:W-:Y:S01]  /*1110*/  FMUL R3, R3, UR11 ;  /* 0x0000000b03037c20 */ /* 0x000fe20008400000 */
[----:B------:R-:W4:Y:S01]  /*1120*/  LDCU UR30, c[0x0][0xf24] ;  /* 0x0001e480ff1e77ac */ /* 0x000f220008000800 */
[----:B------:R-:W-:-:S05]  /*1130*/  ULOP3.LUT UR68, UR5, 0x1, URZ, 0xc0, !UPT ;  /* 0x0000000105447892 */ /* 0x000fca000f8ec0ff */
[----:B------:R-:W2:Y:S01]  /*1140*/  F2I.U32.TRUNC.NTZ R3, R3 ;  /* 0x0000000300037305 */ /* 0x000ea2000020f000 */
[----:B------:R-:W-:Y:S02]  /*1150*/  ULOP3.LUT UR4, UR4, 0xffff, URZ, 0xc0, !UPT ;  /* 0x0000ffff04047892 */ /* 0x000fe4000f8ec0ff */
[----:B------:R-:W-:Y:S01]  /*1160*/  ULOP3.LUT UR7, UR64, 0xc, UR60, 0xf8, !UPT ;  /* 0x0000000c40077892 */ /* 0x000fe2000f8ef83c */
[----:B------:R-:W-:Y:S01]  /*1170*/  UMOV UR46, 0xf ;  /* 0x0000000f002e7882 */ /* 0x000fe20000000000 */
[----:B------:R-:W-:Y:S01]  /*1180*/  USHF.L.U32 UR50, UR60, 0x8, URZ ;  /* 0x000000083c327899 */ /* 0x000fe200080006ff */
[----:B---3--:R-:W-:Y:S01]  /*1190*/  R2UR UR6, R2 ;  /* 0x00000000020672ca */ /* 0x008fe200000e0000 */
[----:B------:R-:W-:Y:S01]  /*11a0*/  USHF.L.U32 UR46, UR46, UR4, URZ ;  /* 0x000000042e2e7299 */ /* 0x000fe200080006ff */
[----:B------:R-:W-:Y:S01]  /*11b0*/  PRMT R2, RZ, 0x7610, R2 ;  /* 0x00007610ff027816 */ /* 0x000fe20000000002 */
[----:B------:R-:W-:Y:S02]  /*11c0*/  UISETP.GT.U32.AND UP1, UPT, UR7, 0xffff, UPT ;  /* 0x0000ffff0700788c */ /* 0x000fe4000bf24070 */
[----:B------:R-:W-:-:S02]  /*11d0*/  USHF.L.U32 UR49, UR60, 0xa, URZ ;  /* 0x0000000a3c317899 */ /* 0x000fc400080006ff */
[----:B------:R-:W-:Y:S01]  /*11e0*/  USEL UR7, UR7, 0xffff, !UP1 ;  /* 0x0000ffff07077887 */ /* 0x000fe2000c800000 */
[----:B--2---:R-:W-:Y:S01]  /*11f0*/  R2UR UR5, R3 ;  /* 0x00000000030572ca */ /* 0x004fe200000e0000 */
[----:B------:R-:W-:Y:S01]  /*1200*/  USHF.L.U32 UR48, UR60, 0xb, URZ ;  /* 0x0000000b3c307899 */ /* 0x000fe200080006ff */
[----:B------:R-:W-:Y:S01]  /*1210*/  PRMT R3, RZ, 0x7610, R3 ;  /* 0x00007610ff037816 */ /* 0x000fe20000000003 */
[----:B------:R-:W-:Y:S02]  /*1220*/  USHF.L.U32 UR52, UR60, 0x6, URZ ;  /* 0x000000063c347899 */ /* 0x000fe400080006ff */
[----:B------:R-:W-:Y:S02]  /*1230*/  UIADD3 UR4, UPT, UPT, -UR6, URZ, URZ ;  /* 0x000000ff06047290 */ /* 0x000fe4000fffe1ff */
[----:B------:R-:W-:Y:S02]  /*1240*/  USHF.L.U32 UR18, UR60, 0x5, URZ ;  /* 0x000000053c127899 */ /* 0x000fe400080006ff */
[----:B------:R-:W-:-:S02]  /*1250*/  UIMAD UR4, UR14, UR4, UR9 ;  /* 0x000000040e0472a4 */ /* 0x000fc4000f8e0209 */
[----:B------:R-:W-:Y:S02]  /*1260*/  USHF.L.U32 UR10, UR60, 0x7, URZ ;  /* 0x000000073c0a7899 */ /* 0x000fe400080006ff */
[----:B------:R-:W-:Y:S02]  /*1270*/  ULOP3.LUT UR50, UR50, 0x300, URZ, 0xc0, !UPT ;  /* 0x0000030032327892 */ /* 0x000fe4000f8ec0ff */
[----:B------:R-:W-:Y:S01]  /*1280*/  ULOP3.LUT UR43, UR43, 0xffff, URZ, 0xc0, !UPT ;  /* 0x0000ffff2b2b7892 */ /* 0x000fe2000f8ec0ff */
[----:B------:R-:W-:Y:S01]  /*1290*/  IMAD.U32 R86, RZ, RZ, UR4 ;  /* 0x00000004ff567e24 */ /* 0x000fe2000f8e00ff */
[----:B------:R-:W-:Y:S02]  /*12a0*/  ULOP3.LUT UR7, UR7, 0xffff, URZ, 0xc0, !UPT ;  /* 0x0000ffff07077892 */ /* 0x000fe4000f8ec0ff */
[----:B------:R-:W-:Y:S01]  /*12b0*/  UIADD3 UR5, UPT, UPT, -UR5, URZ, URZ ;  /* 0x000000ff05057290 */ /* 0x000fe2000fffe1ff */
[----:B------:R-:W-:Y:S01]  /*12c0*/  UMOV UR13, 0x1111 ;  /* 0x00001111000d7882 */ /* 0x000fe20000000000 */
[----:B------:R-:W-:Y:S01]  /*12d0*/  UMOV UR47, 0x5 ;  /* 0x00000005002f7882 */ /* 0x000fe20000000000 */
[----:B------:R-:W2:Y:S01]  /*12e0*/  LDCU UR42, c[0x0][0xf24] ;  /* 0x0001e480ff2a77ac */ /* 0x000ea20008000800 */
[----:B------:R-:W3:Y:S01]  /*12f0*/  LDCU UR32, c[0x0][0xf30] ;  /* 0x0001e600ff2077ac */ /* 0x000ee20008000800 */
[----:B------:R-:W-:-:S02]  /*1300*/  UISETP.NE.AND UP5, UPT, UR19, 0x2, UPT ;  /* 0x000000021300788c */ /* 0x000fc4000bfa5270 */
[----:B------:R-:W-:Y:S02]  /*1310*/  ULOP3.LUT UR31, UR71, 0x1, URZ, 0xc0, !UPT ;  /* 0x00000001471f7892 */ /* 0x000fe4000f8ec0ff */
[----:B------:R-:W-:Y:S02]  /*1320*/  ULOP3.LUT UR49, UR49, 0x3000, URZ, 0xc0, !UPT ;  /* 0x0000300031317892 */ /* 0x000fe4000f8ec0ff */
[----:B------:R-:W-:Y:S02]  /*1330*/  ULOP3.LUT UR48, UR48, 0x1000, URZ, 0xc0, !UPT ;  /* 0x0000100030307892 */ /* 0x000fe4000f8ec0ff */
[----:B------:R-:W-:Y:S01]  /*1340*/  ULOP3.LUT UR52, UR52, 0x300, URZ, 0xc0, !UPT ;  /* 0x0000030034347892 */ /* 0x000fe2000f8ec0ff */
[----:B------:R-:W-:Y:S01]  /*1350*/  UMOV UR20, UR71 ;  /* 0x0000004700147c82 */ /* 0x000fe20008000000 */
[----:B----4-:R-:W-:Y:S02]  /*1360*/  UISETP.GE.AND UP6, UPT, UR30, 0x1, UPT ;  /* 0x000000011e00788c */ /* 0x010fe4000bfc6270 */
[----:B------:R-:W-:-:S02]  /*1370*/  ULOP3.LUT UR18, UR18, 0x80, URZ, 0xc0, !UPT ;  /* 0x0000008012127892 */ /* 0x000fc4000f8ec0ff */
[----:B------:R-:W-:Y:S01]  /*1380*/  ULOP3.LUT UR10, UR10, 0x80, URZ, 0xc0, !UPT ;  /* 0x000000800a0a7892 */ /* 0x000fe2000f8ec0ff */
[----:B------:R-:W-:Y:S01]  /*1390*/  UMOV UR12, UR9 ;  /* 0x00000009000c7c82 */ /* 0x000fe20008000000 */
[----:B------:R-:W-:Y:S02]  /*13a0*/  USHF.R.U32.HI UR56, URZ, 0x1, UR67 ;  /* 0x00000001ff387899 */ /* 0x000fe40008011643 */
[----:B------:R-:W-:Y:S02]  /*13b0*/  USHF.R.U32.HI UR53, URZ, 0x9, UR50 ;  /* 0x00000009ff357899 */ /* 0x000fe40008011632 */
[----:B------:R-:W-:Y:S02]  /*13c0*/  USHF.L.U32 UR43, UR13, UR43, URZ ;  /* 0x0000002b0d2b7299 */ /* 0x000fe400080006ff */
[----:B------:R-:W-:Y:S02]  /*13d0*/  USHF.L.U32 UR47, UR47, UR7, URZ ;  /* 0x000000072f2f7299 */ /* 0x000fe400080006ff */
[----:B-1----:R-:W-:Y:S01]  /*13e0*/  UIMAD UR63, UR63, UR5, UR71 ;  /* 0x000000053f3f72a4 */ /* 0x002fe2000f8e0247 */
[----:B--23--:R-:W-:Y:S11]  /*13f0*/  BRA.U UP4, `(.L_x_17) ;  /* 0x0000000104b07547 */ /* 0x00cff6000b800000 */
[----:B------:R-:W-:Y:S01]  /*1400*/  R2UR UR22, R86 ;  /* 0x00000000561672ca */ /* 0x000fe200000e0000 */
[----:B------:R-:W-:-:S12]  /*1410*/  ULOP3.LUT UR4, UR63, 0x2, URZ, 0x3c, !UPT ;  /* 0x000000023f047892 */ /* 0x000fd8000f8e3cff */
[----:B------:R-:W-:Y:S02]  /*1420*/  UISETP.NE.AND UP0, UPT, UR22, URZ, UPT ;  /* 0x000000ff1600728c */ /* 0x000fe4000bf05270 */
[----:B------:R-:W-:Y:S02]  /*1430*/  UISETP.NE.AND UP2, UPT, UR22, 0x1, UPT ;  /* 0x000000011600788c */ /* 0x000fe4000bf45270 */
[----:B------:R-:W-:Y:S02]  /*1440*/  UISETP.GT.U32.AND UP1, UPT, UR63, 0x1, UP0 ;  /* 0x000000013f00788c */ /* 0x000fe40008724070 */
[----:B------:R-:W-:Y:S02]  /*1450*/  UISETP.GT.U32.AND UP0, UPT, UR4, 0x1, UP0 ;  /* 0x000000010400788c */ /* 0x000fe40008704070 */
[----:B------:R-:W-:Y:S02]  /*1460*/  USEL UR7, URZ, 0x1, UP1 ;  /* 0x00000001ff077887 */ /* 0x000fe40008800000 */
[----:B------:R-:W-:-:S02]  /*1470*/  USEL UR8, URZ, 0x2, UP1 ;  /* 0x00000002ff087887 */ /* 0x000fc40008800000 */
[----:B------:R-:W-:Y:S02]  /*1480*/  UISETP.GT.U32.AND UP1, UPT, UR63, 0x1, UP2 ;  /* 0x000000013f00788c */ /* 0x000fe40009724070 */
[----:B------:R-:W-:Y:S02]  /*1490*/  USEL UR14, URZ, 0x4, UP0 ;  /* 0x00000004ff0e7887 */ /* 0x000fe40008000000 */
[----:B------:R-:W-:Y:S02]  /*14a0*/  USEL UR17, URZ, 0x8, UP0 ;  /* 0x00000008ff117887 */ /* 0x000fe40008000000 */
[----:B------:R-:W-:Y:S02]  /*14b0*/  UISETP.GT.U32.AND UP0, UPT, UR4, 0x1, UP2 ;  /* 0x000000010400788c */ /* 0x000fe40009704070 */
[----:B------:R-:W-:Y:S02]  /*14c0*/  USEL UR6, URZ, 0x10, UP1 ;  /* 0x00000010ff067887 */ /* 0x000fe40008800000 */
[----:B------:R-:W-:-:S02]  /*14d0*/  USEL UR13, URZ, 0x20, UP1 ;  /* 0x00000020ff0d7887 */ /* 0x000fc40008800000 */
[----:B------:R-:W-:Y:S02]  /*14e0*/  UISETP.NE.AND UP1, UPT, UR22, 0x2, UPT ;  /* 0x000000021600788c */ /* 0x000fe4000bf25270 */
[----:B------:R-:W-:Y:S02]  /*14f0*/  USEL UR16, URZ, 0x40, UP0 ;  /* 0x00000040ff107887 */ /* 0x000fe40008000000 */
[----:B------:R-:W-:Y:S02]  /*1500*/  USEL UR21, URZ, 0x80, UP0 ;  /* 0x00000080ff157887 */ /* 0x000fe40008000000 */
[----:B------:R-:W-:Y:S02]  /*1510*/  UISETP.GT.U32.AND UP0, UPT, UR63, 0x1, UP1 ;  /* 0x000000013f00788c */ /* 0x000fe40008f04070 */
[----:B------:R-:W-:Y:S02]  /*1520*/  UISETP.NE.AND UP2, UPT, UR22, 0x3, UPT ;  /* 0x000000031600788c */ /* 0x000fe4000bf45270 */
[----:B------:R-:W-:-:S02]  /*1530*/  USEL UR5, URZ, 0x100, UP0 ;  /* 0x00000100ff057887 */ /* 0x000fc40008000000 */
[----:B------:R-:W-:Y:S02]  /*1540*/  USEL UR11, URZ, 0x200, UP0 ;  /* 0x00000200ff0b7887 */ /* 0x000fe40008000000 */
[----:B------:R-:W-:Y:S02]  /*1550*/  UISETP.GT.U32.AND UP0, UPT, UR63, 0x1, UP2 ;  /* 0x000000013f00788c */ /* 0x000fe40009704070 */
[----:B------:R-:W-:Y:S02]  /*1560*/  UIADD3 UR5, UPT, UPT, UR5, UR6, UR7 ;  /* 0x0000000605057290 */ /* 0x000fe4000fffe007 */
[----:B------:R-:W-:Y:S02]  /*1570*/  USEL UR9, URZ, 0x1000, UP0 ;  /* 0x00001000ff097887 */ /* 0x000fe40008000000 */
[----:B------:R-:W-:Y:S02]  /*1580*/  USEL UR15, URZ, 0x2000, UP0 ;  /* 0x00002000ff0f7887 */ /* 0x000fe40008000000 */
[----:B------:R-:W-:-:S02]  /*1590*/  UIADD3 UR5, UPT, UPT, UR8, UR9, UR5 ;  /* 0x0000000908057290 */ /* 0x000fc4000fffe005 */
[----:B------:R-:W-:Y:S02]  /*15a0*/  UISETP.GT.U32.AND UP1, UPT, UR4, 0x1, UP1 ;  /* 0x000000010400788c */ /* 0x000fe40008f24070 */
[----:B------:R-:W-:Y:S02]  /*15b0*/  UIADD3 UR5, UPT, UPT, UR11, UR13, UR5 ;  /* 0x0000000d0b057290 */ /* 0x000fe4000fffe005 */
[----:B------:R-:W-:Y:S02]  /*15c0*/  UISETP.GT.U32.AND UP0, UPT, UR4, 0x1, UP2 ;  /* 0x000000010400788c */ /* 0x000fe40009704070 */
[----:B------:R-:W-:Y:S02]  /*15d0*/  USEL UR4, URZ, 0x400, UP1 ;  /* 0x00000400ff047887 */ /* 0x000fe40008800000 */
[----:B------:R-:W-:Y:S02]  /*15e0*/  UIADD3 UR5, UPT, UPT, UR14, UR15, UR5 ;  /* 0x0000000f0e057290 */ /* 0x000fe4000fffe005 */
[----:B------:R-:W-:-:S02]  /*15f0*/  USEL UR6, URZ, 0x4000, UP0 ;  /* 0x00004000ff067887 */ /* 0x000fc40008000000 */
[----:B------:R-:W-:Y:S02]  /*1600*/  UIADD3 UR5, UPT, UPT, UR4, UR16, UR5 ;  /* 0x0000001004057290 */ /* 0x000fe4000fffe005 */
[----:B------:R-:W-:Y:S02]  /*1610*/  USEL UR7, URZ, 0x800, UP1 ;  /* 0x00000800ff077887 */ /* 0x000fe40008800000 */
[----:B------:R-:W-:Y:S02]  /*1620*/  ULOP3.LUT UR4, UR63, 0xfffffffe, URZ, 0xc0, !UPT ;  /* 0xfffffffe3f047892 */ /* 0x000fe4000f8ec0ff */
[----:B------:R-:W-:Y:S02]  /*1630*/  UIADD3 UR5, UPT, UPT, UR17, UR6, UR5 ;  /* 0x0000000611057290 */ /* 0x000fe4000fffe005 */
[----:B------:R-:W-:Y:S02]  /*1640*/  ULEA UR4, UR22, UR4, 0x2 ;  /* 0x0000000416047291 */ /* 0x000fe4000f8e10ff */
[----:B------:R-:W-:-:S02]  /*1650*/  USEL UR6, URZ, 0x8000, UP0 ;  /* 0x00008000ff067887 */ /* 0x000fc40008000000 */
[----:B------:R-:W-:-:S03]  /*1660*/  UIADD3 UR5, UPT, UPT, UR7, UR21, UR5 ;  /* 0x0000001507057290 */ /* 0x000fc6000fffe005 */
[----:B------:R-:W-:Y:S01]  /*1670*/  UMOV UR7, 0x3 ;  /* 0x0000000300077882 */ /* 0x000fe20000000000 */
[----:B------:R-:W-:Y:S02]  /*1680*/  UIADD3 UR5, UPT, UPT, UR5, UR6, URZ ;  /* 0x0000000605057290 */ /* 0x000fe4000fffe0ff */
[----:B------:R-:W-:-:S04]  /*1690*/  USHF.L.U32 UR4, UR7, UR4, URZ ;  /* 0x0000000407047299 */ /* 0x000fc800080006ff */
[----:B------:R-:W-:Y:S02]  /*16a0*/  MOV R3, UR5 ;  /* 0x0000000500037c02 */ /* 0x000fe40008000f00 */
[----:B------:R-:W-:Y:S02]  /*16b0*/  IMAD.U32 R2, RZ, RZ, UR4 ;  /* 0x00000004ff027e24 */ /* 0x000fe4000f8e00ff */
.L_x_17:
[----:B------:R-:W-:Y:S05]  /*16c0*/  BRA.U !UP6, `(.L_x_18) ;  /* 0x000000010ed47547 */ /* 0x000fea000b800000 */
[----:B------:R-:W1:Y:S01]  /*16d0*/  LDCU.128 UR24, c[0x0][0xf10] ;  /* 0x0001e200ff1877ac */ /* 0x000e620008000c00 */
[----:B------:R-:W2:Y:S01]  /*16e0*/  LDCU UR6, c[0x0][0x370] ;  /* 0x00006e00ff0677ac */ /* 0x000ea20008000800 */
[----:B------:R-:W3:Y:S01]  /*16f0*/  LDCU UR5, c[0x0][0x374] ;  /* 0x00006e80ff0577ac */ /* 0x000ee20008000800 */
[----:B------:R-:W4:Y:S01]  /*1700*/  LDCU UR21, c[0x0][0xf0c] ;  /* 0x0001e180ff1577ac */ /* 0x000f220008000800 */
[----:B------:R-:W4:Y:S01]  /*1710*/  LDCU UR7, c[0x0][0xf20] ;  /* 0x0001e400ff0777ac */ /* 0x000f220008000800 */
[----:B------:R-:W4:Y:S01]  /*1720*/  LDCU.64 UR8, c[0x0][0xf28] ;  /* 0x0001e500ff0877ac */ /* 0x000f220008000a00 */
[----:B-1----:R-:W-:Y:S02]  /*1730*/  UISETP.NE.AND UP0, UPT, UR26, 0x1, UPT ;  /* 0x000000011a00788c */ /* 0x002fe4000bf05270 */
[----:B---3--:R-:W-:Y:S02]  /*1740*/  UIMAD.WIDE.U32 UR14, UR5, UR27, URZ ;  /* 0x0000001b050e72a5 */ /* 0x008fe4000f8e00ff */
[----:B--2---:R-:W-:-:S02]  /*1750*/  UIMAD.WIDE.U32 UR22, UR6, UR24, URZ ;  /* 0x00000018061672a5 */ /* 0x004fc4000f8e00ff */
[----:B----4-:R-:W-:Y:S02]  /*1760*/  UISETP.NE.AND UP1, UPT, UR21, 0x1, UPT ;  /* 0x000000011500788c */ /* 0x010fe4000bf25270 */
[----:B------:R-:W-:Y:S01]  /*1770*/  UISETP.NE.AND UP2, UPT, UR30, 0x1, UPT ;  /* 0x000000011e00788c */ /* 0x000fe2000bf45270 */
[----:B------:R-:W-:Y:S02]  /*1780*/  UMOV UR14, UR15 ;  /* 0x0000000f000e7c82 */ /* 0x000fe40008000000 */
[----:B------:R-:W-:Y:S01]  /*1790*/  UMOV UR22, UR23 ;  /* 0x0000001700167c82 */ /* 0x000fe20008000000 */
[----:B------:R-:W-:Y:S02]  /*17a0*/  @UP0 USHF.R.U32.HI UR5, URZ, UR7, UR14 ;  /* 0x00000007ff050299 */ /* 0x000fe4000801160e */
[----:B------:R-:W-:Y:S02]  /*17b0*/  UIMAD.WIDE.U32 UR28, UR12, UR27, URZ ;  /* 0x0000001b0c1c72a5 */ /* 0x000fe4000f8e00ff */
[----:B------:R-:W-:-:S02]  /*17c0*/  UIMAD.WIDE.U32 UR14, UR5, UR8, URZ ;  /* 0x00000008050e72a5 */ /* 0x000fc4000f8e00ff */
[----:B------:R-:W-:Y:S02]  /*17d0*/  @UP1 USHF.R.U32.HI UR6, URZ, UR25, UR22 ;  /* 0x00000019ff061299 */ /* 0x000fe40008011616 */
[----:B------:R-:W-:Y:S02]  /*17e0*/  UIMAD.WIDE.U32 UR16, UR20, UR24, URZ ;  /* 0x00000018141072a5 */ /* 0x000fe4000f8e00ff */
[----:B------:R-:W-:Y:S01]  /*17f0*/  UIMAD.WIDE.U32 UR22, UR6, UR8, URZ ;  /* 0x00000008061672a5 */ /* 0x000fe2000f8e00ff */
[----:B------:R-:W-:Y:S01]  /*1800*/  UMOV UR4, UR29 ;  /* 0x0000001d00047c82 */ /* 0x000fe20008000000 */
[----:B------:R-:W-:Y:S01]  /*1810*/  UMOV UR14, UR15 ;  /* 0x0000000f000e7c82 */ /* 0x000fe20008000000 */
[----:B------:R-:W-:Y:S02]  /*1820*/  USHF.R.U32.HI UR4, URZ, UR7, UR4 ;  /* 0x00000007ff047299 */ /* 0x000fe40008011604 */
[----:B------:R-:W-:Y:S01]  /*1830*/  @UP2 USHF.R.U32.HI UR5, URZ, UR9, UR14 ;  /* 0x00000009ff052299 */ /* 0x000fe2000801160e */
[----:B------:R-:W-:Y:S01]  /*1840*/  UMOV UR16, UR17 ;  /* 0x0000001100107c82 */ /* 0x000fe20008000000 */
[----:B------:R-:W-:Y:S01]  /*1850*/  UMOV UR22, UR23 ;  /* 0x0000001700167c82 */ /* 0x000fe20008000000 */
[----:B------:R-:W-:-:S02]  /*1860*/  USHF.R.U32.HI UR25, URZ, UR25, UR16 ;  /* 0x00000019ff197299 */ /* 0x000fc40008011610 */
[----:B------:R-:W-:Y:S02]  /*1870*/  USEL UR4, UR12, UR4, !UP0 ;  /* 0x000000040c047287 */ /* 0x000fe4000c000000 */
[----:B------:R-:W-:Y:S02]  /*1880*/  @UP2 USHF.R.U32.HI UR6, URZ, UR9, UR22 ;  /* 0x00000009ff062299 */ /* 0x000fe40008011616 */
[----:B------:R-:W-:Y:S02]  /*1890*/  UIMAD UR7, UR5, UR30, URZ ;  /* 0x0000001e050772a4 */ /* 0x000fe4000f8e02ff */
[----:B------:R-:W-:Y:S02]  /*18a0*/  USEL UR5, UR20, UR25, !UP1 ;  /* 0x0000001914057287 */ /* 0x000fe4000c800000 */
[----:B------:R-:W-:Y:S02]  /*18b0*/  UIMAD UR11, UR6, UR30, URZ ;  /* 0x0000001e060b72a4 */ /* 0x000fe4000f8e02ff */
[----:B------:R-:W-:-:S02]  /*18c0*/  UISETP.GE.AND UP0, UPT, UR4, UR7, UPT ;  /* 0x000000070400728c */ /* 0x000fc4000bf06270 */
[----:B------:R-:W-:Y:S02]  /*18d0*/  UIMAD.WIDE.U32 UR14, UR4, UR8, URZ ;  /* 0x00000008040e72a5 */ /* 0x000fe4000f8e00ff */
[----:B------:R-:W-:Y:S02]  /*18e0*/  UISETP.GE.OR UP0, UPT, UR5, UR11, UP0 ;  /* 0x0000000b0500728c */ /* 0x000fe40008706670 */
[----:B------:R-:W-:Y:S02]  /*18f0*/  UIMAD.WIDE.U32 UR16, UR5, UR8, URZ ;  /* 0x00000008051072a5 */ /* 0x000fe4000f8e00ff */
[----:B------:R-:W-:Y:S01]  /*1900*/  UIADD3 UR11, UPT, UPT, -UR4, URZ, URZ ;  /* 0x000000ff040b7290 */ /* 0x000fe2000fffe1ff */
[----:B------:R-:W-:Y:S01]  /*1910*/  UMOV UR8, UR15 ;  /* 0x0000000f00087c82 */ /* 0x000fe20008000000 */
[----:B------:R-:W-:Y:S02]  /*1920*/  UIADD3 UR13, UPT, UPT, -UR5, URZ, URZ ;  /* 0x000000ff050d7290 */ /* 0x000fe4000fffe1ff */
[----:B------:R-:W-:-:S03]  /*1930*/  USHF.R.U32.HI UR8, URZ, UR9, UR8 ;  /* 0x00000009ff087299 */ /* 0x000fc60008011608 */
[----:B------:R-:W-:Y:S01]  /*1940*/  @!UP0 UMOV UR7, UR17 ;  /* 0x0000001100078c82 */ /* 0x000fe20008000000 */
[----:B------:R-:W-:Y:S02]  /*1950*/  UIMAD UR12, UR26, UR11, UR12 ;  /* 0x0000000b1a0c72a4 */ /* 0x000fe4000f8e020c */
[----:B------:R-:W-:Y:S02]  /*1960*/  USEL UR8, UR4, UR8, !UP2 ;  /* 0x0000000804087287 */ /* 0x000fe4000d000000 */
[----:B------:R-:W-:Y:S02]  /*1970*/  @!UP0 USHF.R.U32.HI UR7, URZ, UR9, UR7 ;  /* 0x00000009ff078299 */ /* 0x000fe40008011607 */
[----:B------:R-:W-:Y:S02]  /*1980*/  UIADD3 UR9, UPT, UPT, -UR8, URZ, URZ ;  /* 0x000000ff08097290 */ /* 0x000fe4000fffe1ff */
[----:B------:R-:W-:Y:S02]  /*1990*/  @!UP0 USEL UR7, UR5, UR7, !UP2 ;  /* 0x0000000705078287 */ /* 0x000fe4000d000000 */
[----:B------:R-:W-:-:S02]  /*19a0*/  UIMAD UR9, UR30, UR9, UR4 ;  /* 0x000000091e0972a4 */ /* 0x000fc4000f8e0204 */
[----:B------:R-:W-:Y:S02]  /*19b0*/  @!UP0 UIADD3 UR8, UPT, UPT, UR8, -UR7, URZ ;  /* 0x8000000708088290 */ /* 0x000fe4000fffe0ff */
[----:B------:R-:W-:Y:S02]  /*19c0*/  @!UP0 UIMAD UR6, UR9, UR6, UR7 ;  /* 0x00000006090682a4 */ /* 0x000fe4000f8e0207 */
[----:B------:R-:W-:Y:S02]  /*19d0*/  @!UP0 UIMAD UR4, UR8, UR30, UR5 ;  /* 0x0000001e080482a4 */ /* 0x000fe4000f8e0205 */
[----:B------:R-:W-:Y:S02]  /*19e0*/  UIMAD UR20, UR21, UR13, UR20 ;  /* 0x0000000d151472a4 */ /* 0x000fe4000f8e0214 */
[----:B------:R-:W-:Y:S01]  /*19f0*/  UIMAD UR12, UR4, UR26, UR12 ;  /* 0x0000001a040c72a4 */ /* 0x000fe2000f8e020c */
[----:B------:R-:W-:Y:S02]  /*1a00*/  @!UP0 UMOV UR5, UR6 ;  /* 0x0000000600058c82 */ /* 0x000fe40008000000 */
[----:B------:R-:W-:-:S12]  /*1a10*/  UIMAD UR20, UR5, UR21, UR20 ;  /* 0x00000015051472a4 */ /* 0x000fd8000f8e0214 */
.L_x_18:
[----:B------:R-:W-:-:S09]  /*1a20*/  UISETP.NE.AND UP0, UPT, UR32, 0x1, UPT ;  /* 0x000000012000788c */ /* 0x000fd2000bf05270 */
[----:B------:R-:W-:Y:S05]  /*1a30*/  BRA.U UP0, `(.L_x_19) ;  /* 0x0000000100447547 */ /* 0x000fea000b800000 */
[----:B------:R-:W1:Y:S01]  /*1a40*/  LDCU.128 UR24, c[0x0][0xf10] ;  /* 0x0001e200ff1877ac */ /* 0x000e620008000c00 */
[----:B------:R-:W2:Y:S01]  /*1a50*/  LDCU UR8, c[0x0][0xf0c] ;  /* 0x0001e180ff0877ac */ /* 0x000ea20008000800 */
[----:B------:R-:W3:Y:S01]  /*1a60*/  LDCU UR9, c[0x0][0xf20] ;  /* 0x0001e400ff0977ac */ /* 0x000ee20008000800 */
[----:B-1----:R-:W-:Y:S02]  /*1a70*/  UIMAD.WIDE.U32 UR6, UR20, UR24, URZ ;  /* 0x00000018140672a5 */ /* 0x002fe4000f8e00ff */
[----:B------:R-:W-:Y:S02]  /*1a80*/  UIMAD.WIDE.U32 UR4, UR12, UR27, URZ ;  /* 0x0000001b0c0472a5 */ /* 0x000fe4000f8e00ff */
[----:B--2---:R-:W-:Y:S02]  /*1a90*/  UISETP.NE.AND UP1, UPT, UR8, 0x1, UPT ;  /* 0x000000010800788c */ /* 0x004fe4000bf25270 */
[----:B------:R-:W-:Y:S01]  /*1aa0*/  UISETP.NE.AND UP0, UPT, UR26, 0x1, UPT ;  /* 0x000000011a00788c */ /* 0x000fe2000bf05270 */
[----:B------:R-:W-:-:S02]  /*1ab0*/  UMOV UR6, UR7 ;  /* 0x0000000700067c82 */ /* 0x000fc40008000000 */
[----:B------:R-:W-:Y:S01]  /*1ac0*/  UMOV UR4, UR5 ;  /* 0x0000000500047c82 */ /* 0x000fe20008000000 */
[----:B------:R-:W-:Y:S02]  /*1ad0*/  USHF.R.U32.HI UR25, URZ, UR25, UR6 ;  /* 0x00000019ff197299 */ /* 0x000fe40008011606 */
[----:B---3--:R-:W-:Y:S02]  /*1ae0*/  USHF.R.U32.HI UR4, URZ, UR9, UR4 ;  /* 0x00000009ff047299 */ /* 0x008fe40008011604 */
[----:B------:R-:W-:Y:S02]  /*1af0*/  USEL UR5, UR20, UR25, !UP1 ;  /* 0x0000001914057287 */ /* 0x000fe4000c800000 */
[----:B------:R-:W-:-:S04]  /*1b00*/  USEL UR4, UR12, UR4, !UP0 ;  /* 0x000000040c047287 */ /* 0x000fc8000c000000 */
[----:B------:R-:W-:Y:S02]  /*1b10*/  UIADD3 UR6, UPT, UPT, UR5, -UR4, URZ ;  /* 0x8000000405067290 */ /* 0x000fe4000fffe0ff */
[----:B------:R-:W-:Y:S02]  /*1b20*/  UIADD3 UR4, UPT, UPT, -UR5, UR4, URZ ;  /* 0x0000000405047290 */ /* 0x000fe4000fffe1ff */
[----:B------:R-:W-:Y:S02]  /*1b30*/  UIMAD UR12, UR6, UR26, UR12 ;  /* 0x0000001a060c72a4 */ /* 0x000fe4000f8e020c */
[----:B------:R-:W-:-:S12]  /*1b40*/  UIMAD UR20, UR4, UR8, UR20 ;  /* 0x00000008041472a4 */ /* 0x000fd8000f8e0214 */
.L_x_19:
[----:B------:R-:W-:-:S09]  /*1b50*/  UISETP.EQ.U32.AND UP0, UPT, UR33, 0x1, UPT ;  /* 0x000000012100788c */ /* 0x000fd2000bf02070 */
[----:B------:R-:W-:Y:S05]  /*1b60*/  BRA.U !UP0, `(.L_x_20) ;  /* 0x00000001080c7547 */ /* 0x000fea000b800000 */
[----:B------:R-:W-:Y:S01]  /*1b70*/  UCGABAR_WAIT ;  /* 0x0000000000007dc7 */ /* 0x000fe20008000000 */
[----:B------:R-:W-:Y:S01]  /*1b80*/  CCTL.IVALL ;  /* 0x00000000ff00798f */ /* 0x000fe20002000000 */
[----:B------:R-:W-:Y:S05]  /*1b90*/  BRA `(.L_x_21) ;  /* 0x0000000000047947 */ /* 0x000fea0003800000 */
.L_x_20:
[----:B------:R-:W-:Y:S06]  /*1ba0*/  BAR.SYNC.DEFER_BLOCKING 0x0 ;  /* 0x0000000000007b1d */ /* 0x000fec0000010000 */
.L_x_21:
[----:B------:R-:W-:Y:S05]  /*1bb0*/  BRA.U UP5, `(.L_x_22) ;  /* 0x0000001905187547 */ /* 0x000fea000b800000 */
[----:B------:R-:W1:Y:S01]  /*1bc0*/  LDCU UR6, c[0x0][0x38c] ;  /* 0x00007180ff0677ac */ /* 0x000e620008000800 */
[----:B------:R-:W-:Y:S01]  /*1bd0*/  PLOP3.LUT P2, PT, PT, PT, UP3, 0x80, 0x8 ;  /* 0x000000000008781c */ /* 0x000fe20003f4f038 */
[----:B------:R-:W-:Y:S01]  /*1be0*/  IMAD.MOV.U32 R12, RZ, RZ, 0x1 ;  /* 0x00000001ff0c7424 */ /* 0x000fe200078e00ff */
[----:B------:R-:W-:Y:S02]  /*1bf0*/  ISETP.NE.AND P3, PT, R0, RZ, P4 ;  /* 0x000000ff0000720c */ /* 0x000fe40002765270 */
[----:B------:R-:W-:Y:S02]  /*1c00*/  CS2R R10, SRZ ;  /* 0x00000000000a7805 */ /* 0x000fe4000001ff00 */
[----:B------:R-:W-:Y:S01]  /*1c10*/  PLOP3.LUT P2, PT, P2, PT, PT, 0x8, 0x80 ;  /* 0x000000000080781c */ /* 0x000fe2000174e170 */
[----:B------:R-:W-:Y:S01]  /*1c20*/  IMAD.MOV.U32 R9, RZ, RZ, RZ ;  /* 0x000000ffff097224 */ /* 0x000fe200078e00ff */
[----:B------:R-:W2:Y:S01]  /*1c30*/  LDCU UR62, c[0x0][0x370] ;  /* 0x00006e00ff3e77ac */ /* 0x000ea20008000800 */
[----:B------:R-:W-:Y:S01]  /*1c40*/  IMAD.MOV.U32 R8, RZ, RZ, 0x1 ;  /* 0x00000001ff087424 */ /* 0x000fe200078e00ff */
[----:B------:R-:W3:Y:S01]  /*1c50*/  LDCU.64 UR44, c[0x0][0x348] ;  /* 0x00006900ff2c77ac */ /* 0x000ee20008000a00 */
[----:B------:R-:W-:-:S02]  /*1c60*/  ULEA UR68, UR31, UR68, 0x1 ;  /* 0x000000441f447291 */ /* 0x000fc4000f8e08ff */
[----:B------:R-:W-:Y:S02]  /*1c70*/  ULEA UR67, UR31, UR67, 0x2 ;  /* 0x000000431f437291 */ /* 0x000fe4000f8e10ff */
[----:B-1----:R-:W-:Y:S02]  /*1c80*/  UIADD3 UR5, UPT, UPT, UR6, 0xff, URZ ;  /* 0x000000ff06057890 */ /* 0x002fe4000fffe0ff */
[----:B------:R-:W-:Y:S02]  /*1c90*/  UIADD3 UR70, UPT, UPT, UR6, 0x1fe, URZ ;  /* 0x000001fe06467890 */ /* 0x000fe4000fffe0ff */
[----:B------:R-:W-:Y:S01]  /*1ca0*/  USHF.R.S32.HI UR4, URZ, 0x1f, UR5 ;  /* 0x0000001fff047899 */ /* 0x000fe20008011405 */
[----:B------:R-:W1:Y:S03]  /*1cb0*/  LDCU UR61, c[0x0][0x374] ;  /* 0x00006e80ff3d77ac */ /* 0x000e660008000800 */
[----:B------:R-:W-:Y:S01]  /*1cc0*/  ULEA.HI UR4, UR4, UR5, URZ, 0x8 ;  /* 0x0000000504047291 */ /* 0x000fe2000f8f40ff */
[----:B------:R-:W-:-:S03]  /*1cd0*/  UMOV UR15, URZ ;  /* 0x000000ff000f7c82 */ /* 0x000fc60008000000 */
[----:B------:R-:W-:Y:S02]  /*1ce0*/  USHF.R.S32.HI UR65, URZ, 0x8, UR4 ;  /* 0x00000008ff417899 */ /* 0x000fe40008011404 */
[----:B------:R-:W-:Y:S02]  /*1cf0*/  UIADD3 UR4, UPT, UPT, UR6, -0x1, URZ ;  /* 0xffffffff06047890 */ /* 0x000fe4000fffe0ff */
[----:B------:R-:W-:Y:S02]  /*1d00*/  UISETP.LT.U32.AND UP0, UPT, UR65, 0x7, UPT ;  /* 0x000000074100788c */ /* 0x000fe4000bf01070 */
[----:B------:R-:W-:Y:S02]  /*1d10*/  UISETP.GE.U32.AND UP1, UPT, UR4, -0x1ff, UPT ;  /* 0xfffffe010400788c */ /* 0x000fe4000bf26070 */
[----:B------:R-:W-:Y:S02]  /*1d20*/  USEL UR64, UR65, 0x7, UP0 ;  /* 0x0000000741407887 */ /* 0x000fe40008000000 */
[----:B------:R-:W-:-:S02]  /*1d30*/  UISETP.NE.AND UP0, UPT, UR19, URZ, UPT ;  /* 0x000000ff1300728c */ /* 0x000fc4000bf05270 */
[----:B------:R-:W-:Y:S02]  /*1d40*/  UIADD3 UR4, UPT, UPT, UR64, -0x1, URZ ;  /* 0xffffffff40047890 */ /* 0x000fe4000fffe0ff */
[----:B------:R-:W-:Y:S02]  /*1d50*/  USEL UR51, UR51, 0x2, UP0 ;  /* 0x0000000233337887 */ /* 0x000fe40008000000 */
[----:B------:R-:W-:Y:S02]  /*1d60*/  UIADD3 UR69, UPT, UPT, UR65, -UR64, URZ ;  /* 0x8000004041457290 */ /* 0x000fe4000fffe0ff */
[----:B------:R-:W-:-:S04]  /*1d70*/  @UP1 UIADD3 UR4, UPT, UPT, UR64, URZ, URZ ;  /* 0x000000ff40041290 */ /* 0x000fc8000fffe0ff */
[----:B------:R-:W-:Y:S02]  /*1d80*/  UIADD3 UR57, UPT, UPT, UR4, 0x1, URZ ;  /* 0x0000000104397890 */ /* 0x000fe4000fffe0ff */
[----:B-123--:R-:W-:-:S12]  /*1d90*/  UIADD3 UR66, UPT, UPT, -UR4, URZ, URZ ;  /* 0x000000ff04427290 */ /* 0x00efd8000fffe1ff */
.L_x_46:
[----:B------:R-:W-:Y:S01]  /*1da0*/  UISETP.NE.AND UP0, UPT, UR60, URZ, UPT ;  /* 0x000000ff3c00728c */ /* 0x000fe2000bf05270 */
[----:B-1----:R-:W1:Y:S08]  /*1db0*/  S2UR UR60, SR_CgaCtaId ;  /* 0x00000000003c79c3 */ /* 0x002e700000008800 */
[----:B---3--:R-:W-:Y:S05]  /*1dc0*/  BRA.U UP0, `(.L_x_23) ;  /* 0x0000000100347547 */ /* 0x008fea000b800000 */
[----:B------:R-:W2:Y:S01]  /*1dd0*/  S2R R0, SR_CgaCtaId ;  /* 0x0000000000007919 */ /* 0x000ea20000008800 */
[----:B------:R-:W-:Y:S02]  /*1de0*/  MOV R3, 0x400 ;  /* 0x0000040000037802 */ /* 0x000fe40000000f00 */
[----:B------:R-:W-:Y:S02]  /*1df0*/  SHF.L.U32 R2, R8, 0x1f, RZ ;  /* 0x0000001f08027819 */ /* 0x000fe400000006ff */
[----:B--2---:R-:W-:-:S05]  /*1e00*/  LEA R0, R0, R3, 0x18 ;  /* 0x0000000300007211 */ /* 0x004fca00078ec0ff */
[----:B------:R-:W-:-:S04]  /*1e10*/  IMAD R3, R9, 0x8, R0 ;  /* 0x0000000809037824 */ /* 0x000fc800078e0200 */
[----:B------:R-:W2:Y:S02]  /*1e20*/  SYNCS.PHASECHK.TRANS64.TRYWAIT P0, [R3+URZ+0x110], R2 ;  /* 0x00011002030075a7 */ /* 0x000ea400080011ff */
[----:B--2---:R-:W-:Y:S05]  /*1e30*/  @!P0 BRA `(.L_x_24) ;  /* 0x0000008400a88947 */ /* 0x004fea0003800000 */
.L_x_154:
[----:B------:R-:W-:Y:S01]  /*1e40*/  VIADD R9, R9, 0x1 ;  /* 0x0000000109097836 */ /* 0x000fe20000000000 */
[----:B------:R2:W-:Y:S04]  /*1e50*/  SYNCS.ARRIVE.TRANS64.A1T0 RZ, [R3+URZ+0x100], RZ ;  /* 0x000100ff03ff79a7 */ /* 0x0005e800081000ff */
[----:B------:R-:W-:-:S04]  /*1e60*/  ISETP.NE.AND P0, PT, R9, 0x2, PT ;  /* 0x000000020900780c */ /* 0x000fc80003f05270 */
[----:B------:R-:W-:Y:S02]  /*1e70*/  SEL R9, R9, RZ, P0 ;  /* 0x000000ff09097207 */ /* 0x000fe40000000000 */
[----:B--2---:R-:W-:-:S04]  /*1e80*/  SEL R3, RZ, 0x1, P0 ;  /* 0x00000001ff037807 */ /* 0x004fc80000000000 */
[----:B------:R-:W-:Y:S02]  /*1e90*/  LOP3.LUT R8, R8, R3, RZ, 0x3c, !PT ;  /* 0x0000000308087212 */ /* 0x000fe400078e3cff */
.L_x_23:
[----:B------:R-:W-:Y:S01]  /*1ea0*/  UMOV UR6, 0x400 ;  /* 0x0000040000067882 */ /* 0x000fe20000000000 */
[----:B------:R-:W-:Y:S01]  /*1eb0*/  SHF.L.U32 R0, R12, 0x1f, RZ ;  /* 0x0000001f0c007819 */ /* 0x000fe200000006ff */
[----:B-1----:R-:W-:Y:S02]  /*1ec0*/  ULEA UR6, UR60, UR6, 0x18 ;  /* 0x000000063c067291 */ /* 0x002fe4000f8ec0ff */
[----:B------:R-:W-:Y:S02]  /*1ed0*/  UISETP.GE.U32.AND UP0, UPT, UR70, 0x1ff, UPT ;  /* 0x000001ff4600788c */ /* 0x000fe4000bf06070 */
[----:B------:R-:W-:Y:S02]  /*1ee0*/  ULEA UR4, UR15, UR6, 0x3 ;  /* 0x000000060f047291 */ /* 0x000fe4000f8e18ff */
[----:B------:R-:W-:Y:S01]  /*1ef0*/  ULEA UR27, UR12, UR68, 0x2 ;  /* 0x000000440c1b7291 */ /* 0x000fe2000f8e10ff */
[----:B------:R-:W-:-:S03]  /*1f00*/  UMOV UR7, URZ ;  /* 0x000000ff00077c82 */ /* 0x000fc60008000000 */
[----:B------:R-:W-:-:S03]  /*1f10*/  USHF.L.U32 UR27, UR27, 0x5, URZ ;  /* 0x000000051b1b7899 */ /* 0x000fc600080006ff */
[----:B------:R1:W2:Y:S01]  /*1f20*/  SYNCS.PHASECHK.TRANS64.TRYWAIT P1, [UR4+0x38], R0 ;  /* 0x00003800ff0075a7 */ /* 0x0002a20008021104 */
[----:B------:R-:W-:-:S04]  /*1f30*/  ULEA.HI UR4, UR20, UR20, URZ, 0x1 ;  /* 0x0000001414047291 */ /* 0x000fc8000f8f08ff */
[----:B------:R-:W-:Y:S02]  /*1f40*/  USHF.L.U32 UR5, UR4, 0x7, URZ ;  /* 0x0000000704057899 */ /* 0x000fe400080006ff */
[----:B------:R-:W-:Y:S02]  /*1f50*/  ULOP3.LUT UR20, UR4, 0xfffffffe, URZ, 0xc0, !UPT ;  /* 0xfffffffe04147892 */ /* 0x000fe4000f8ec0ff */
[----:B------:R-:W-:Y:S02]  /*1f60*/  ULOP3.LUT UR5, UR5, 0xffffff00, URZ, 0xc0, !UPT ;  /* 0xffffff0005057892 */ /* 0x000fe4000f8ec0ff */
[----:B------:R-:W-:Y:S02]  /*1f70*/  ULOP3.LUT UR20, UR20, 0x1, UR71, 0xf8, !UPT ;  /* 0x0000000114147892 */ /* 0x000fe4000f8ef847 */
[----:B------:R-:W-:Y:S01]  /*1f80*/  ULEA UR35, UR67, UR5, 0x5 ;  /* 0x0000000543237291 */ /* 0x000fe2000f8e28ff */
[----:B------:R-:W-:Y:S11]  /*1f90*/  BRA.U !UP0, `(.L_x_25) ;  /* 0x00000005082c7547 */ /* 0x000ff6000b800000 */
[----:B------:R-:W-:Y:S01]  /*1fa0*/  UMOV UR14, UR66 ;  /* 0x00000042000e7c82 */ /* 0x000fe20008000000 */
[----:B------:R-:W-:Y:S01]  /*1fb0*/  UMOV UR4, UR15 ;  /* 0x0000000f00047c82 */ /* 0x000fe20008000000 */
[----:B------:R-:W-:Y:S01]  /*1fc0*/  UMOV UR34, URZ ;  /* 0x000000ff00227c82 */ /* 0x000fe20008000000 */
[----:B------:R-:W-:Y:S01]  /*1fd0*/  UMOV UR19, UR56 ;  /* 0x0000003800137c82 */ /* 0x000fe20008000000 */
[----:B------:R-:W-:-:S05]  /*1fe0*/  UMOV UR11, UR53 ;  /* 0x00000035000b7c82 */ /* 0x000fca0008000000 */
.L_x_33:
[----:B------:R-:W-:Y:S01]  /*1ff0*/  ULEA UR5, UR4, UR6, 0x3 ;  /* 0x0000000604057291 */ /* 0x000fe2000f8e18ff */
[----:B--2---:R-:W-:Y:S01]  /*2000*/  @P4 MOV R2, 0xd000 ;  /* 0x0000d00000024802 */ /* 0x004fe20000000f00 */
[----:B--23--:R-:W-:Y:S10]  /*2010*/  @P1 BRA `(.L_x_26) ;  /* 0x00000000000c1947 */ /* 0x00cff40003800000 */
[----:B------:R-:W-:-:S04]  /*2020*/  SHF.L.U32 R3, R12, 0x1f, RZ ;  /* 0x0000001f0c037819 */ /* 0x000fc800000006ff */
[----:B------:R-:W2:Y:S02]  /*2030*/  SYNCS.PHASECHK.TRANS64.TRYWAIT P0, [UR5+0x38], R3 ;  /* 0x00003803ff0075a7 */ /* 0x000ea40008001105 */
[----:B--2---:R-:W-:Y:S05]  /*2040*/  @!P0 BRA `(.L_x_27) ;  /* 0x0000008400388947 */ /* 0x004fea0003800000 */
.L_x_26:
[----:B------:R2:W-:Y:S01]  /*2050*/  @P4 SYNCS.ARRIVE.TRANS64 RZ, [UR5], R2 ;  /* 0x00000002ffff49a7 */ /* 0x0005e20008000005 */
[----:B------:R-:W-:Y:S02]  /*2060*/  ULOP3.LUT UR7, UR51, 0x2, URZ, 0xfc, !UPT ;  /* 0x0000000233077892 */ /* 0x000fe4000f8efcff */
[----:B------:R-:W-:Y:S02]  /*2070*/  UIADD3 UR14, UPT, UPT, UR14, 0x1, URZ ;  /* 0x000000010e0e7890 */ /* 0x000fe4000fffe0ff */
[----:B------:R-:W-:Y:S02]  /*2080*/  UISETP.NE.AND UP0, UPT, UR7, 0x2, UPT ;  /* 0x000000020700788c */ /* 0x000fe4000bf05270 */
[----:B------:R-:W-:-:S07]  /*2090*/  UISETP.NE.AND UP4, UPT, UR14, 0x1, UPT ;  /* 0x000000010e00788c */ /* 0x000fce000bf85270 */
[----:B------:R-:W-:Y:S05]  /*20a0*/  BRA.U UP0, `(.L_x_28) ;  /* 0x0000000100047547 */ /* 0x000fea000b800000 */
[----:B------:R-:W-:Y:S05]  /*20b0*/  BPT.TRAP 0x1 ;  /* 0x000000040000795c */ /* 0x000fea0000300000 */
.L_x_28:
[----:B------:R-:W-:Y:S04]  /*20c0*/  BSSY.RECONVERGENT B0, `(.L_x_29) ;  /* 0x0000003000007945 */ /* 0x000fe80003800200 */
[----:B------:R-:W-:Y:S05]  /*20d0*/  @!P3 BRA `(.L_x_30) ;  /* 0x000000000004b947 */ /* 0x000fea0003800000 */
[----:B------:R-:W-:Y:S05]  /*20e0*/  BPT.TRAP 0x1 ;  /* 0x000000040000795c */ /* 0x000fea0000300000 */
.L_x_30:
[----:B------:R-:W-:Y:S05]  /*20f0*/  BSYNC.RECONVERGENT B0 ;  /* 0x0000000000007941 */ /* 0x000fea0003800200 */
.L_x_29:
[----:B------:R-:W-:Y:S01]  /*2100*/  UIADD3 UR7, UPT, UPT, UR4, 0x1, URZ ;  /* 0x0000000104077890 */ /* 0x000fe2000fffe0ff */
[----:B------:R-:W-:Y:S01]  /*2110*/  BSSY.RECONVERGENT B0, `(.L_x_31) ;  /* 0x000002d000007945 */ /* 0x000fe20003800200 */
[----:B------:R-:W-:Y:S02]  /*2120*/  ELECT P0, URZ, PT ;  /* 0x0000000000ff782f */ /* 0x000fe40003800000 */
[----:B------:R-:W-:-:S04]  /*2130*/  UISETP.NE.AND UP0, UPT, UR7, 0x7, UPT ;  /* 0x000000070700788c */ /* 0x000fc8000bf05270 */
[----:B------:R-:W-:Y:S02]  /*2140*/  USEL UR8, URZ, 0x1, UP0 ;  /* 0x00000001ff087887 */ /* 0x000fe40008000000 */
[----:B------:R-:W-:-:S04]  /*2150*/  USEL UR15, UR7, URZ, UP0 ;  /* 0x000000ff070f7287 */ /* 0x000fc80008000000 */
[----:B------:R-:W-:Y:S01]  /*2160*/  ULEA UR7, UR15, UR6, 0x3 ;  /* 0x000000060f077291 */ /* 0x000fe2000f8e18ff */
[----:B------:R-:W-:-:S04]  /*2170*/  LOP3.LUT R12, R12, UR8, RZ, 0x3c, !PT ;  /* 0x000000080c0c7c12 */ /* 0x000fc8000f8e3cff */
[----:B-1----:R-:W-:-:S04]  /*2180*/  SHF.L.U32 R0, R12, 0x1f, RZ ;  /* 0x0000001f0c007819 */ /* 0x002fc800000006ff */
[----:B------:R1:W3:Y:S01]  /*2190*/  SYNCS.PHASECHK.TRANS64.TRYWAIT P1, [UR7+0x38], R0 ;  /* 0x00003800ff0075a7 */ /* 0x0002e20008021107 */
[----:B------:R-:W-:Y:S05]  /*21a0*/  @!P0 BRA `(.L_x_32) ;  /* 0x00000000008c8947 */ /* 0x000fea0003800000 */
[----:B------:R-:W-:Y:S02]  /*21b0*/  USHF.L.U32 UR7, UR4, 0xa, URZ ;  /* 0x0000000a04077899 */ /* 0x000fe400080006ff */
[----:B------:R-:W-:Y:S02]  /*21c0*/  ULEA UR32, UR4, UR49, 0xe ;  /* 0x0000003104207291 */ /* 0x000fe4000f8e70ff */
[----:B------:R-:W-:Y:S02]  /*21d0*/  UIADD3 UR40, UP3, UPT, UR44, 0x80, URZ ;  /* 0x000000802c287890 */ /* 0x000fe4000ff7e0ff */
[----:B------:R-:W-:Y:S02]  /*21e0*/  ULEA UR24, UR4, UR48, 0xd ;  /* 0x0000003004187291 */ /* 0x000fe4000f8e68ff */
[----:B------:R-:W-:Y:S02]  /*21f0*/  UIADD3 UR38, UP2, UPT, UR44, 0x180, URZ ;  /* 0x000001802c267890 */ /* 0x000fe4000ff5e0ff */
[----:B------:R-:W-:-:S02]  /*2200*/  UIADD3 UR30, UP1, UPT, UR44, 0x280, URZ ;  /* 0x000002802c1e7890 */ /* 0x000fc4000ff3e0ff */
[----:B------:R-:W-:Y:S02]  /*2210*/  ULOP3.LUT UR16, UR52, UR7, URZ, 0xfc, !UPT ;  /* 0x0000000734107292 */ /* 0x000fe4000f8efcff */
[----:B------:R-:W-:Y:S02]  /*2220*/  UIADD3 UR22, UP0, UPT, UR44, 0x380, URZ ;  /* 0x000003802c167890 */ /* 0x000fe4000ff1e0ff */
[----:B------:R-:W-:Y:S02]  /*2230*/  ULOP3.LUT UR8, UR7, UR50, URZ, 0xfc, !UPT ;  /* 0x0000003207087292 */ /* 0x000fe4000f8efcff */
[----:B------:R-:W-:Y:S02]  /*2240*/  ULOP3.LUT UR33, UR5, 0xfefffff8, URZ, 0xc0, !UPT ;  /* 0xfefffff805217892 */ /* 0x000fe4000f8ec0ff */
[----:B------:R-:W-:Y:S02]  /*2250*/  UIADD3.X UR41, UPT, UPT, URZ, UR45, URZ, UP3, !UPT ;  /* 0x0000002dff297290 */ /* 0x000fe40009ffe4ff */
[----:B------:R-:W-:-:S02]  /*2260*/  UIADD3 UR32, UPT, UPT, UR6, 0x8400, UR32 ;  /* 0x0000840006207890 */ /* 0x000fc4000fffe020 */
[----:B------:R-:W-:Y:S02]  /*2270*/  UPRMT UR7, URZ, 0x5410, UR43 ;  /* 0x00005410ff077896 */ /* 0x000fe4000800002b */
[----:B------:R-:W-:Y:S02]  /*2280*/  UIADD3.X UR39, UPT, UPT, URZ, UR45, URZ, UP2, !UPT ;  /* 0x0000002dff277290 */ /* 0x000fe400097fe4ff */
[----:B------:R-:W-:Y:S02]  /*2290*/  UIADD3 UR24, UPT, UPT, UR6, 0x24400, UR24 ;  /* 0x0002440006187890 */ /* 0x000fe4000fffe018 */
[----:B------:R-:W-:Y:S02]  /*22a0*/  UPRMT UR37, URZ, 0x5410, UR47 ;  /* 0x00005410ff257896 */ /* 0x000fe4000800002f */
[----:B------:R-:W-:Y:S02]  /*22b0*/  UIADD3.X UR31, UPT, UPT, URZ, UR45, URZ, UP1, !UPT ;  /* 0x0000002dff1f7290 */ /* 0x000fe40008ffe4ff */
[----:B------:R-:W-:-:S02]  /*22c0*/  UIADD3 UR16, UPT, UPT, UR6, 0x32400, UR16 ;  /* 0x0003240006107890 */ /* 0x000fc4000fffe010 */
[----:B------:R-:W-:Y:S02]  /*22d0*/  UIADD3.X UR23, UPT, UPT, URZ, UR45, URZ, UP0, !UPT ;  /* 0x0000002dff177290 */ /* 0x000fe400087fe4ff */
[----:B------:R-:W-:Y:S02]  /*22e0*/  UPRMT UR29, URZ, 0x5410, UR46 ;  /* 0x00005410ff1d7896 */ /* 0x000fe4000800002e */
[----:B------:R-:W-:Y:S01]  /*22f0*/  UIADD3 UR8, UPT, UPT, UR6, 0x34000, UR8 ;  /* 0x0003400006087890 */ /* 0x000fe2000fffe008 */
[----:B------:R-:W-:Y:S01]  /*2300*/  UMOV UR54, 0x0 ;  /* 0x0000000000367882 */ /* 0x000fe20000000000 */
[----:B------:R-:W-:Y:S01]  /*2310*/  UMOV UR55, 0x10000000 ;  /* 0x1000000000377882 */ /* 0x000fe20000000000 */
[----:B------:R-:W-:Y:S01]  /*2320*/  UMOV UR26, UR34 ;  /* 0x00000022001a7c82 */ /* 0x000fe20008000000 */
[----:B------:R-:W-:Y:S01]  /*2330*/  UMOV UR28, UR36 ;  /* 0x00000024001c7c82 */ /* 0x000fe20008000000 */
[----:B------:R-:W-:Y:S01]  /*2340*/  UMOV UR25, UR33 ;  /* 0x0000002100197c82 */ /* 0x000fe20008000000 */
[----:B------:R-:W-:Y:S01]  /*2350*/  UMOV UR21, UR36 ;  /* 0x0000002400157c82 */ /* 0x000fe20008000000 */
[----:B------:R-:W-:Y:S01]  /*2360*/  UMOV UR17, UR33 ;  /* 0x0000002100117c82 */ /* 0x000fe20008000000 */
[----:B------:R4:W-:Y:S01]  /*2370*/  UTMALDG.3D.MULTICAST.2CTA [UR32], [UR40], UR7, desc[UR54] ;  /* 0x00003620280073b4 */ /* 0x0009e20008211807 */
[----:B------:R-:W-:Y:S01]  /*2380*/  UMOV UR13, UR36 ;  /* 0x00000024000d7c82 */ /* 0x000fe20008000000 */
[----:B------:R-:W-:Y:S01]  /*2390*/  UMOV UR9, UR33 ;  /* 0x0000002100097c82 */ /* 0x000fe20008000000 */
[----:B------:R4:W-:Y:S01]  /*23a0*/  UTMALDG.3D.MULTICAST.2CTA [UR24], [UR38], UR37, desc[UR54] ;  /* 0x00003618260073b4 */ /* 0x0009e20008211825 */
[----:B------:R4:W-:Y:S01]  /*23b0*/  UTMALDG.4D.MULTICAST.2CTA [UR16], [UR30], UR7, desc[UR54] ;  /* 0x000036101e0073b4 */ /* 0x0009e20008219807 */
[----:B------:R4:W-:Y:S02]  /*23c0*/  UTMALDG.4D.MULTICAST.2CTA [UR8], [UR22], UR29, desc[UR54] ;  /* 0x00003608160073b4 */ /* 0x0009e4000821981d */
[----:B----4-:R-:W-:Y:S01]  /*23d0*/  NOP ;  /* 0x0000000000007918 */ /* 0x010fe20000000000 */
.L_x_32:
[----:B------:R-:W-:Y:S05]  /*23e0*/  BSYNC.RECONVERGENT B0 ;  /* 0x0000000000007941 */ /* 0x000fea0003800200 */
.L_x_31:
[----:B------:R-:W-:Y:S02]  /*23f0*/  UIADD3 UR34, UPT, UPT, UR34, 0x100, URZ ;  /* 0x0000010022227890 */ /* 0x000fe4000fffe0ff */
[----:B------:R-:W-:Y:S02]  /*2400*/  UIADD3 UR11, UPT, UPT, UR11, 0x2, URZ ;  /* 0x000000020b0b7890 */ /* 0x000fe4000fffe0ff */
[----:B------:R-:W-:Y:S01]  /*2410*/  UIADD3 UR19, UPT, UPT, UR19, 0x2, URZ ;  /* 0x0000000213137890 */ /* 0x000fe2000fffe0ff */
[----:B------:R-:W-:Y:S01]  /*2420*/  UMOV UR4, UR15 ;  /* 0x0000000f00047c82 */ /* 0x000fe20008000000 */
[----:B------:R-:W-:Y:S01]  /*2430*/  UMOV UR7, UR57 ;  /* 0x0000003900077c82 */ /* 0x000fe20008000000 */
[----:B------:R-:W-:Y:S09]  /*2440*/  BRA.U UP4, `(.L_x_33) ;  /* 0xfffffff904e87547 */ /* 0x000ff2000b83ffff */
.L_x_25:
[----:B------:R-:W-:Y:S01]  /*2450*/  ULEA UR4, UR15, UR6, 0x3 ;  /* 0x000000060f047291 */ /* 0x000fe2000f8e18ff */
[----:B-1----:R-:W-:Y:S01]  /*2460*/  SHF.L.U32 R0, R12, 0x1f, RZ ;  /* 0x0000001f0c007819 */ /* 0x002fe200000006ff */
[----:B------:R-:W-:Y:S01]  /*2470*/  @!P2 SYNCS.ARRIVE.TRANS64.A1T0 RZ, [UR6+0xb8], RZ ;  /* 0x0000b8ffffffa9a7 */ /* 0x000fe20008100006 */
[----:B------:R-:W-:-:S06]  /*2480*/  UISETP.GT.AND UP0, UPT, UR65, UR64, UPT ;  /* 0x000000404100728c */ /* 0x000fcc000bf04270 */
[----:B--23--:R1:W2:Y:S03]  /*2490*/  SYNCS.PHASECHK.TRANS64.TRYWAIT P1, [UR4+0x38], R0 ;  /* 0x00003800ff0075a7 */ /* 0x00c2a60008021104 */
[----:B------:R-:W-:Y:S05]  /*24a0*/  BRA.U !UP0, `(.L_x_34) ;  /* 0x00000005081c7547 */ /* 0x000fea000b800000 */
[----:B------:R-:W-:Y:S01]  /*24b0*/  UIADD3 UR37, UPT, UPT, UR69, UR7, URZ ;  /* 0x0000000745257290 */ /* 0x000fe2000fffe0ff */
[----:B------:R-:W-:-:S11]  /*24c0*/  UMOV UR5, UR15 ;  /* 0x0000000f00057c82 */ /* 0x000fd60008000000 */
.L_x_42:
[----:B------:R-:W-:Y:S01]  /*24d0*/  ULEA UR14, UR5, UR6, 0x3 ;  /* 0x00000006050e7291 */ /* 0x000fe2000f8e18ff */
[----:B--2---:R-:W-:Y:S01]  /*24e0*/  @P4 MOV R2, 0xd000 ;  /* 0x0000d00000024802 */ /* 0x004fe20000000f00 */
[----:B--23--:R-:W-:Y:S10]  /*24f0*/  @P1 BRA `(.L_x_35) ;  /* 0x00000000000c1947 */ /* 0x00cff40003800000 */
[----:B------:R-:W-:-:S04]  /*2500*/  SHF.L.U32 R3, R12, 0x1f, RZ ;  /* 0x0000001f0c037819 */ /* 0x000fc800000006ff */
[----:B------:R-:W2:Y:S02]  /*2510*/  SYNCS.PHASECHK.TRANS64.TRYWAIT P0, [UR14+0x38], R3 ;  /* 0x00003803ff0075a7 */ /* 0x000ea4000800110e */
[----:B--2---:R-:W-:Y:S05]  /*2520*/  @!P0 BRA `(.L_x_36) ;  /* 0x0000008000188947 */ /* 0x004fea0003800000 */
.L_x_35:
[----:B------:R2:W-:Y:S01]  /*2530*/  @P4 SYNCS.ARRIVE.TRANS64 RZ, [UR14], R2 ;  /* 0x00000002ffff49a7 */ /* 0x0005e2000800000e */
[----:B------:R-:W-:-:S04]  /*2540*/  ULOP3.LUT UR4, UR51, 0x2, URZ, 0xfc, !UPT ;  /* 0x0000000233047892 */ /* 0x000fc8000f8efcff */
[----:B------:R-:W-:-:S09]  /*2550*/  UISETP.NE.AND UP0, UPT, UR4, 0x2, UPT ;  /* 0x000000020400788c */ /* 0x000fd2000bf05270 */
[----:B------:R-:W-:Y:S05]  /*2560*/  BRA.U UP0, `(.L_x_37) ;  /* 0x0000000100047547 */ /* 0x000fea000b800000 */
[----:B------:R-:W-:Y:S05]  /*2570*/  BPT.TRAP 0x1 ;  /* 0x000000040000795c */ /* 0x000fea0000300000 */
.L_x_37:
[----:B------:R-:W-:Y:S04]  /*2580*/  BSSY.RECONVERGENT B0, `(.L_x_38) ;  /* 0x0000003000007945 */ /* 0x000fe80003800200 */
[----:B------:R-:W-:Y:S05]  /*2590*/  @!P3 BRA `(.L_x_39) ;  /* 0x000000000004b947 */ /* 0x000fea0003800000 */
[----:B------:R-:W-:Y:S05]  /*25a0*/  BPT.TRAP 0x1 ;  /* 0x000000040000795c */ /* 0x000fea0000300000 */
.L_x_39:
[----:B------:R-:W-:Y:S05]  /*25b0*/  BSYNC.RECONVERGENT B0 ;  /* 0x0000000000007941 */ /* 0x000fea0003800200 */
.L_x_38:
        /* <DEDUP_REMOVED lines=11> */
[----:B------:R-:W-:Y:S02]  /*2670*/  ULEA UR32, UR5, UR49, 0xe ;  /* 0x0000003105207291 */ /* 0x000fe4000f8e70ff */
[----:B------:R-:W-:Y:S02]  /*2680*/  UIADD3 UR22, UP3, UPT, UR44, 0x80, URZ ;  /* 0x000000802c167890 */ /* 0x000fe4000ff7e0ff */
[----:B------:R-:W-:Y:S02]  /*2690*/  USHF.L.U32 UR4, UR5, 0xa, URZ ;  /* 0x0000000a05047899 */ /* 0x000fe400080006ff */
[----:B------:R-:W-:Y:S02]  /*26a0*/  ULEA UR24, UR5, UR48, 0xd ;  /* 0x0000003005187291 */ /* 0x000fe4000f8e68ff */
[----:B------:R-:W-:Y:S02]  /*26b0*/  UIADD3 UR8, UP2, UPT, UR44, 0x180, URZ ;  /* 0x000001802c087890 */ /* 0x000fe4000ff5e0ff */
[----:B------:R-:W-:-:S02]  /*26c0*/  USHF.L.U32 UR34, UR7, 0x8, URZ ;  /* 0x0000000807227899 */ /* 0x000fc400080006ff */
[----:B------:R-:W-:Y:S02]  /*26d0*/  ULOP3.LUT UR33, UR14, 0xfefffff8, URZ, 0xc0, !UPT ;  /* 0xfefffff80e217892 */ /* 0x000fe4000f8ec0ff */
[----:B------:R-:W-:Y:S02]  /*26e0*/  UIADD3.X UR23, UPT, UPT, URZ, UR45, URZ, UP3, !UPT ;  /* 0x0000002dff177290 */ /* 0x000fe40009ffe4ff */
[----:B------:R-:W-:Y:S02]  /*26f0*/  ULOP3.LUT UR16, UR52, UR4, URZ, 0xfc, !UPT ;  /* 0x0000000434107292 */ /* 0x000fe4000f8efcff */
[----:B------:R-:W-:Y:S02]  /*2700*/  UIADD3 UR32, UPT, UPT, UR6, 0x8400, UR32 ;  /* 0x0000840006207890 */ /* 0x000fe4000fffe020 */
[----:B------:R-:W-:Y:S02]  /*2710*/  UPRMT UR13, URZ, 0x5410, UR43 ;  /* 0x00005410ff0d7896 */ /* 0x000fe4000800002b */
[----:B------:R-:W-:-:S02]  /*2720*/  ULOP3.LUT UR29, UR4, UR50, URZ, 0xfc, !UPT ;  /* 0x00000032041d7292 */ /* 0x000fc4000f8efcff */
[----:B------:R-:W-:Y:S02]  /*2730*/  UIADD3.X UR9, UPT, UPT, URZ, UR45, URZ, UP2, !UPT ;  /* 0x0000002dff097290 */ /* 0x000fe400097fe4ff */
[----:B------:R-:W-:Y:S02]  /*2740*/  UIADD3 UR24, UPT, UPT, UR6, 0x24400, UR24 ;  /* 0x0002440006187890 */ /* 0x000fe4000fffe018 */
[----:B------:R-:W-:Y:S02]  /*2750*/  UPRMT UR4, URZ, 0x5410, UR47 ;  /* 0x00005410ff047896 */ /* 0x000fe4000800002f */
[----:B------:R-:W-:Y:S01]  /*2760*/  UIADD3 UR30, UP1, UPT, UR44, 0x280, URZ ;  /* 0x000002802c1e7890 */ /* 0x000fe2000ff3e0ff */
[----:B------:R-:W-:Y:S01]  /*2770*/  UMOV UR40, 0x0 ;  /* 0x0000000000287882 */ /* 0x000fe20000000000 */
[----:B------:R-:W-:Y:S01]  /*2780*/  UMOV UR41, 0x10000000 ;  /* 0x1000000000297882 */ /* 0x000fe20000000000 */
[----:B------:R-:W-:Y:S01]  /*2790*/  UIADD3 UR38, UP0, UPT, UR44, 0x380, URZ ;  /* 0x000003802c267890 */ /* 0x000fe2000ff1e0ff */
[----:B------:R-:W-:Y:S01]  /*27a0*/  UTMALDG.3D.MULTICAST.2CTA [UR32], [UR22], UR13, desc[UR40] ;  /* 0x00002820160073b4 */ /* 0x000fe2000821180d */
[----:B------:R-:W-:Y:S01]  /*27b0*/  UMOV UR28, UR36 ;  /* 0x00000024001c7c82 */ /* 0x000fe20008000000 */
[----:B------:R-:W-:-:S02]  /*27c0*/  ULEA UR19, UR7, UR56, 0x1 ;  /* 0x0000003807137291 */ /* 0x000fc4000f8e08ff */
[----:B------:R-:W-:Y:S01]  /*27d0*/  UIADD3.X UR31, UPT, UPT, URZ, UR45, URZ, UP1, !UPT ;  /* 0x0000002dff1f7290 */ /* 0x000fe20008ffe4ff */
[----:B------:R-:W-:Y:S01]  /*27e0*/  UMOV UR25, UR33 ;  /* 0x0000002100197c82 */ /* 0x000fe20008000000 */
[----:B------:R-:W-:Y:S01]  /*27f0*/  UMOV UR26, UR34 ;  /* 0x00000022001a7c82 */ /* 0x000fe20008000000 */
[----:B------:R-:W-:Y:S01]  /*2800*/  UIADD3 UR16, UPT, UPT, UR6, 0x32400, UR16 ;  /* 0x0003240006107890 */ /* 0x000fe2000fffe010 */
[----:B------:R4:W-:Y:S01]  /*2810*/  UTMALDG.3D.MULTICAST.2CTA [UR24], [UR8], UR4, desc[UR40] ;  /* 0x00002818080073b4 */ /* 0x0009e20008211804 */
[----:B------:R-:W-:Y:S02]  /*2820*/  ULEA UR11, UR7, UR53, 0x1 ;  /* 0x00000035070b7291 */ /* 0x000fe4000f8e08ff */
[----:B------:R-:W-:Y:S01]  /*2830*/  UIADD3.X UR39, UPT, UPT, URZ, UR45, URZ, UP0, !UPT ;  /* 0x0000002dff277290 */ /* 0x000fe200087fe4ff */
[----:B------:R-:W-:Y:S01]  /*2840*/  UMOV UR21, UR36 ;  /* 0x0000002400157c82 */ /* 0x000fe20008000000 */
[----:B------:R-:W-:-:S03]  /*2850*/  UMOV UR17, UR33 ;  /* 0x0000002100117c82 */ /* 0x000fc60008000000 */
[----:B------:R2:W-:Y:S01]  /*2860*/  UTMALDG.4D.MULTICAST.2CTA [UR16], [UR30], UR13, desc[UR40] ;  /* 0x000028101e0073b4 */ /* 0x0005e2000821980d */
[----:B----4-:R-:W-:Y:S02]  /*2870*/  UIADD3 UR8, UPT, UPT, UR6, 0x34000, UR29 ;  /* 0x0003400006087890 */ /* 0x010fe4000fffe01d */
[----:B------:R-:W-:Y:S01]  /*2880*/  UPRMT UR4, URZ, 0x5410, UR46 ;  /* 0x00005410ff047896 */ /* 0x000fe2000800002e */
[----:B------:R-:W-:Y:S01]  /*2890*/  UMOV UR9, UR33 ;  /* 0x0000002100097c82 */ /* 0x000fe20008000000 */
[----:B--2---:R-:W-:-:S07]  /*28a0*/  UMOV UR13, UR36 ;  /* 0x00000024000d7c82 */ /* 0x004fce0008000000 */
[----:B------:R4:W-:Y:S02]  /*28b0*/  UTMALDG.4D.MULTICAST.2CTA [UR8], [UR38], UR4, desc[UR40] ;  /* 0x00002808260073b4 */ /* 0x0009e40008219804 */
[----:B----4-:R-:W-:Y:S01]  /*28c0*/  NOP ;  /* 0x0000000000007918 */ /* 0x010fe20000000000 */
.L_x_41:
[----:B------:R-:W-:Y:S05]  /*28d0*/  BSYNC.RECONVERGENT B0 ;  /* 0x0000000000007941 */ /* 0x000fea0003800200 */
.L_x_40:
[----:B------:R-:W-:Y:S01]  /*28e0*/  UIADD3 UR7, UPT, UPT, UR7, 0x1, URZ ;  /* 0x0000000107077890 */ /* 0x000fe2000fffe0ff */
[----:B------:R-:W-:-:S03]  /*28f0*/  UMOV UR5, UR15 ;  /* 0x0000000f00057c82 */ /* 0x000fc60008000000 */
[----:B------:R-:W-:-:S09]  /*2900*/  UISETP.NE.AND UP0, UPT, UR7, UR37, UPT ;  /* 0x000000250700728c */ /* 0x000fd2000bf05270 */
[----:B------:R-:W-:Y:S05]  /*2910*/  BRA.U UP0, `(.L_x_42) ;  /* 0xfffffff900ec7547 */ /* 0x000fea000b83ffff */
.L_x_34:
[C---:B------:R-:W-:Y:S01]  /*2920*/  LEA R3, R11.reuse, UR6, 0x3 ;  /* 0x000000060b037c11 */ /* 0x040fe2000f8e18ff */
[----:B------:R-:W-:Y:S01]  /*2930*/  NOP ;  /* 0x0000000000007918 */ /* 0x000fe20000000000 */
[----:B-1----:R-:W-:Y:S02]  /*2940*/  SHF.L.U32 R0, R10, 0x1f, RZ ;  /* 0x0000001f0a007819 */ /* 0x002fe400000006ff */
[----:B------:R-:W-:Y:S02]  /*2950*/  LEA R5, R11, UR6, 0x4 ;  /* 0x000000060b057c11 */ /* 0x000fe4000f8e20ff */
[----:B------:R-:W1:Y:S02]  /*2960*/  SYNCS.PHASECHK.TRANS64.TRYWAIT P0, [R3+URZ+0xc0], R0 ;  /* 0x0000c000030075a7 */ /* 0x000e6400080011ff */
[----:B-1----:R-:W-:Y:S05]  /*2970*/  @!P0 BRA `(.L_x_43) ;  /* 0x0000007c001c8947 */ /* 0x002fea0003800000 */
.L_x_157:
[----:B------:R-:W4:Y:S01]  /*2980*/  LDS.128 R4, [R5+0x130] ;  /* 0x0001300005047984 */ /* 0x000f220000000c00 */
[----:B------:R-:W-:Y:S01]  /*2990*/  UISETP.GE.AND UP0, UPT, UR42, 0x1, UPT ;  /* 0x000000012a00788c */ /* 0x000fe2000bf06270 */
[----:B------:R-:W-:Y:S01]  /*29a0*/  @!PT LDS RZ, [RZ] ;  /* 0x00000000fffff984 */ /* 0x000fe20000000800 */
[----:B------:R-:W-:Y:S01]  /*29b0*/  @!PT LDS RZ, [RZ] ;  /* 0x00000000fffff984 */ /* 0x000fe20000000800 */
[----:B------:R-:W-:Y:S01]  /*29c0*/  @!PT LDS RZ, [RZ] ;  /* 0x00000000fffff984 */ /* 0x000fe20000000800 */
[----:B------:R-:W-:Y:S01]  /*29d0*/  @!PT LDS RZ, [RZ] ;  /* 0x00000000fffff984 */ /* 0x000fe20000000800 */
[----:B------:R1:W-:Y:S06]  /*29e0*/  MEMBAR.ALL.CTA ;  /* 0x0000000000007992 */ /* 0x0003ec0000008000 */
[----:B-1----:R-:W1:Y:S01]  /*29f0*/  FENCE.VIEW.ASYNC.S ;  /* 0x00000000000073c6 */ /* 0x002e620000000000 */
[----:B----4-:R-:W-:-:S13]  /*2a00*/  LOP3.LUT P0, RZ, R6, 0x1, RZ, 0xc0, !PT ;  /* 0x0000000106ff7812 */ /* 0x010fda000780c0ff */
[----:B-1----:R-:W-:Y:S01]  /*2a10*/  VOTEU.ANY UP1, P0 ;  /* 0x0000000000ff7886 */ /* 0x002fe20000020100 */
[----:B------:R-:W-:-:S13]  /*2a20*/  PLOP3.LUT P0, PT, PT, PT, UP1, 0x80, 0x8 ;  /* 0x000000000008781c */ /* 0x000fda0003f0f018 */
[----:B------:R-:W-:Y:S02]  /*2a30*/  @P0 LOP3.LUT R0, R5, 0xffff, RZ, 0xc0, !PT ;  /* 0x0000ffff05000812 */ /* 0x000fe400078ec0ff */
[----:B--2---:R-:W-:Y:S02]  /*2a40*/  @P0 MOV R2, R4 ;  /* 0x0000000400020202 */ /* 0x004fe40000000f00 */
[----:B------:R-:W-:Y:S01]  /*2a50*/  @P0 R2UR UR5, R0 ;  /* 0x00000000000502ca */ /* 0x000fe200000e0000 */
[----:B------:R-:W-:Y:S01]  /*2a60*/  VIADD R0, R3, 0xd0 ;  /* 0x000000d003007836 */ /* 0x000fe20000000000 */
[----:B------:R-:W-:Y:S02]  /*2a70*/  @P0 SHF.R.U32.HI R4, RZ, 0x10, R5 ;  /* 0x00000010ff040819 */ /* 0x000fe40000011605 */
[----:B------:R-:W-:Y:S02]  /*2a80*/  @P0 R2UR UR7, R2 ;  /* 0x00000000020702ca */ /* 0x000fe400000e0000 */
[----:B------:R-:W-:-:S02]  /*2a90*/  PRMT R0, RZ, 0x654, R0 ;  /* 0x00000654ff007816 */ /* 0x000fc40000000000 */
[----:B------:R-:W-:Y:S02]  /*2aa0*/  @P0 R2UR UR4, R4 ;  /* 0x00000000040402ca */ /* 0x000fe400000e0000 */
[----:B------:R1:W-:Y:S03]  /*2ab0*/  SYNCS.ARRIVE.TRANS64.RED.A1T0 RZ, [R0+URZ], RZ ;  /* 0x000000ff00ff79a7 */ /* 0x0003e600081004ff */
[----:B------:R-:W-:-:S04]  /*2ac0*/  @UP1 UMOV UR58, UR5 ;  /* 0x00000005003a1c82 */ /* 0x000fc80008000000 */
[----:B------:R-:W-:-:S04]  /*2ad0*/  @UP1 UMOV UR59, UR7 ;  /* 0x00000007003b1c82 */ /* 0x000fc80008000000 */
[----:B------:R-:W-:Y:S01]  /*2ae0*/  @UP1 UMOV UR36, UR4 ;  /* 0x0000000400241c82 */ /* 0x000fe20008000000 */
[----:B------:R-:W-:Y:S05]  /*2af0*/  BRA.U !UP0, `(.L_x_44) ;  /* 0x0000000108d47547 */ /* 0x000fea000b800000 */
[----:B------:R-:W2:Y:S01]  /*2b00*/  LDCU.128 UR20, c[0x0][0xf10] ;  /* 0x0001e200ff1477ac */ /* 0x000ea20008000c00 */
[----:B------:R-:W4:Y:S01]  /*2b10*/  LDCU UR11, c[0x0][0xf20] ;  /* 0x0001e400ff0b77ac */ /* 0x000f220008000800 */
[----:B------:R-:W3:Y:S01]  /*2b20*/  LDCU UR19, c[0x0][0xf0c] ;  /* 0x0001e180ff1377ac */ /* 0x000ee20008000800 */
[----:B------:R-:W1:Y:S01]  /*2b30*/  LDCU.64 UR8, c[0x0][0xf28] ;  /* 0x0001e500ff0877ac */ /* 0x000e620008000a00 */
[----:B------:R-:W-:Y:S02]  /*2b40*/  UISETP.NE.AND UP3, UPT, UR42, 0x1, UPT ;  /* 0x000000012a00788c */ /* 0x000fe4000bf65270 */
[----:B--2---:R-:W-:Y:S02]  /*2b50*/  UIMAD.WIDE.U32 UR12, UR61, UR23, URZ ;  /* 0x000000173d0c72a5 */ /* 0x004fe4000f8e00ff */
[----:B------:R-:W-:Y:S02]  /*2b60*/  UIMAD.WIDE.U32 UR4, UR62, UR20, URZ ;  /* 0x000000143e0472a5 */ /* 0x000fe4000f8e00ff */
[----:B------:R-:W-:-:S02]  /*2b70*/  UISETP.NE.AND UP0, UPT, UR22, 0x1, UPT ;  /* 0x000000011600788c */ /* 0x000fc4000bf05270 */
[----:B------:R-:W-:Y:S01]  /*2b80*/  UIMAD.WIDE.U32 UR24, UR58, UR23, URZ ;  /* 0x000000173a1872a5 */ /* 0x000fe2000f8e00ff */
[----:B------:R-:W-:Y:S02]  /*2b90*/  UMOV UR12, UR13 ;  /* 0x0000000d000c7c82 */ /* 0x000fe40008000000 */
[----:B------:R-:W-:Y:S01]  /*2ba0*/  UMOV UR4, UR5 ;  /* 0x0000000500047c82 */ /* 0x000fe20008000000 */
[----:B----4-:R-:W-:Y:S02]  /*2bb0*/  USHF.R.U32.HI UR12, URZ, UR11, UR12 ;  /* 0x0000000bff0c7299 */ /* 0x010fe4000801160c */
[----:B---3--:R-:W-:Y:S02]  /*2bc0*/  UISETP.NE.AND UP2, UPT, UR19, 0x1, UPT ;  /* 0x000000011300788c */ /* 0x008fe4000bf45270 */
[----:B------:R-:W-:Y:S02]  /*2bd0*/  USHF.R.U32.HI UR4, URZ, UR21, UR4 ;  /* 0x00000015ff047299 */ /* 0x000fe40008011604 */
[----:B------:R-:W-:-:S02]  /*2be0*/  USEL UR5, UR61, UR12, !UP0 ;  /* 0x0000000c3d057287 */ /* 0x000fc4000c000000 */
[----:B------:R-:W-:Y:S02]  /*2bf0*/  USEL UR7, UR62, UR4, !UP2 ;  /* 0x000000043e077287 */ /* 0x000fe4000d000000 */
[----:B-1----:R-:W-:Y:S01]  /*2c00*/  UIMAD.WIDE.U32 UR12, UR5, UR8, URZ ;  /* 0x00000008050c72a5 */ /* 0x002fe2000f8e00ff */
[----:B------:R-:W-:Y:S01]  /*2c10*/  UMOV UR4, UR25 ;  /* 0x0000001900047c82 */ /* 0x000fe20008000000 */
[----:B------:R-:W-:Y:S02]  /*2c20*/  UIMAD.WIDE.U32 UR16, UR59, UR20, URZ ;  /* 0x000000143b1072a5 */ /* 0x000fe4000f8e00ff */
[----:B------:R-:W-:-:S03]  /*2c30*/  UIMAD.WIDE.U32 UR24, UR7, UR8, URZ ;  /* 0x00000008071872a5 */ /* 0x000fc6000f8e00ff */
[----:B------:R-:W-:Y:S01]  /*2c40*/  UMOV UR12, UR13 ;  /* 0x0000000d000c7c82 */ /* 0x000fe20008000000 */
[----:B------:R-:W-:Y:S02]  /*2c50*/  USHF.R.U32.HI UR4, URZ, UR11, UR4 ;  /* 0x0000000bff047299 */ /* 0x000fe40008011604 */
[----:B------:R-:W-:Y:S01]  /*2c60*/  @UP3 USHF.R.U32.HI UR5, URZ, UR9, UR12 ;  /* 0x00000009ff053299 */ /* 0x000fe2000801160c */
[----:B------:R-:W-:Y:S01]  /*2c70*/  UMOV UR16, UR17 ;  /* 0x0000001100107c82 */ /* 0x000fe20008000000 */
[----:B------:R-:W-:Y:S01]  /*2c80*/  UMOV UR24, UR25 ;  /* 0x0000001900187c82 */ /* 0x000fe20008000000 */
[----:B------:R-:W-:Y:S02]  /*2c90*/  USHF.R.U32.HI UR21, URZ, UR21, UR16 ;  /* 0x00000015ff157299 */ /* 0x000fe40008011610 */
[----:B------:R-:W-:Y:S02]  /*2ca0*/  USEL UR4, UR58, UR4, !UP0 ;  /* 0x000000043a047287 */ /* 0x000fe4000c000000 */
[----:B------:R-:W-:-:S02]  /*2cb0*/  @UP3 USHF.R.U32.HI UR7, URZ, UR9, UR24 ;  /* 0x00000009ff073299 */ /* 0x000fc40008011618 */
[----:B------:R-:W-:Y:S02]  /*2cc0*/  UIMAD UR11, UR42, UR5, URZ ;  /* 0x000000052a0b72a4 */ /* 0x000fe4000f8e02ff */
[----:B------:R-:W-:Y:S02]  /*2cd0*/  USEL UR5, UR59, UR21, !UP2 ;  /* 0x000000153b057287 */ /* 0x000fe4000d000000 */
[----:B------:R-:W-:Y:S02]  /*2ce0*/  UIMAD UR12, UR42, UR7, URZ ;  /* 0x000000072a0c72a4 */ /* 0x000fe4000f8e02ff */
[----:B------:R-:W-:Y:S02]  /*2cf0*/  UISETP.GE.AND UP0, UPT, UR4, UR11, UPT ;  /* 0x0000000b0400728c */ /* 0x000fe4000bf06270 */
[----:B------:R-:W-:Y:S02]  /*2d00*/  UIMAD.WIDE.U32 UR16, UR4, UR8, URZ ;  /* 0x00000008041072a5 */ /* 0x000fe4000f8e00ff */
[----:B------:R-:W-:-:S02]  /*2d10*/  UISETP.GE.OR UP0, UPT, UR5, UR12, UP0 ;  /* 0x0000000c0500728c */ /* 0x000fc40008706670 */
        /* <DEDUP_REMOVED lines=19> */
.L_x_44:
[----:B------:R-:W2:Y:S02]  /*2e50*/  LDCU UR4, c[0x0][0xf30] ;  /* 0x0001e600ff0477ac */ /* 0x000ea40008000800 */
[----:B--2---:R-:W-:-:S09]  /*2e60*/  UISETP.NE.AND UP0, UPT, UR4, 0x1, UPT ;  /* 0x000000010400788c */ /* 0x004fd2000bf05270 */
[----:B------:R-:W-:Y:S05]  /*2e70*/  BRA.U UP0, `(.L_x_45) ;  /* 0x0000000100447547 */ /* 0x000fea000b800000 */
[----:B------:R-:W2:Y:S01]  /*2e80*/  LDCU.128 UR20, c[0x0][0xf10] ;  /* 0x0001e200ff1477ac */ /* 0x000ea20008000c00 */
[----:B------:R-:W4:Y:S01]  /*2e90*/  LDCU UR11, c[0x0][0xf0c] ;  /* 0x0001e180ff0b77ac */ /* 0x000f220008000800 */
[----:B------:R-:W1:Y:S01]  /*2ea0*/  LDCU UR7, c[0x0][0xf20] ;  /* 0x0001e400ff0777ac */ /* 0x000e620008000800 */
[----:B--2---:R-:W-:Y:S02]  /*2eb0*/  UIMAD.WIDE.U32 UR8, UR59, UR20, URZ ;  /* 0x000000143b0872a5 */ /* 0x004fe4000f8e00ff */
[----:B------:R-:W-:Y:S02]  /*2ec0*/  UIMAD.WIDE.U32 UR4, UR58, UR23, URZ ;  /* 0x000000173a0472a5 */ /* 0x000fe4000f8e00ff */
[----:B----4-:R-:W-:Y:S02]  /*2ed0*/  UISETP.NE.AND UP2, UPT, UR11, 0x1, UPT ;  /* 0x000000010b00788c */ /* 0x010fe4000bf45270 */
[----:B------:R-:W-:Y:S01]  /*2ee0*/  UISETP.NE.AND UP0, UPT, UR22, 0x1, UPT ;  /* 0x000000011600788c */ /* 0x000fe2000bf05270 */
[----:B------:R-:W-:-:S02]  /*2ef0*/  UMOV UR8, UR9 ;  /* 0x0000000900087c82 */ /* 0x000fc40008000000 */
[----:B------:R-:W-:Y:S01]  /*2f00*/  UMOV UR4, UR5 ;  /* 0x0000000500047c82 */ /* 0x000fe20008000000 */
[----:B------:R-:W-:Y:S02]  /*2f10*/  USHF.R.U32.HI UR21, URZ, UR21, UR8 ;  /* 0x00000015ff157299 */ /* 0x000fe40008011608 */
[----:B-1----:R-:W-:Y:S02]  /*2f20*/  USHF.R.U32.HI UR4, URZ, UR7, UR4 ;  /* 0x00000007ff047299 */ /* 0x002fe40008011604 */
[----:B------:R-:W-:Y:S02]  /*2f30*/  USEL UR5, UR59, UR21, !UP2 ;  /* 0x000000153b057287 */ /* 0x000fe4000d000000 */
[----:B------:R-:W-:-:S04]  /*2f40*/  USEL UR4, UR58, UR4, !UP0 ;  /* 0x000000043a047287 */ /* 0x000fc8000c000000 */
[----:B------:R-:W-:Y:S02]  /*2f50*/  UIADD3 UR7, UPT, UPT, UR5, -UR4, URZ ;  /* 0x8000000405077290 */ /* 0x000fe4000fffe0ff */
[----:B------:R-:W-:Y:S02]  /*2f60*/  UIADD3 UR4, UPT, UPT, -UR5, UR4, URZ ;  /* 0x0000000405047290 */ /* 0x000fe4000fffe1ff */
[----:B------:R-:W-:Y:S02]  /*2f70*/  UIMAD UR58, UR7, UR22, UR58 ;  /* 0x00000016073a72a4 */ /* 0x000fe4000f8e023a */
[----:B------:R-:W-:-:S12]  /*2f80*/  UIMAD UR59, UR4, UR11, UR59 ;  /* 0x0000000b043b72a4 */ /* 0x000fd8000f8e023b */
.L_x_45:
[----:B------:R-:W-:Y:S01]  /*2f90*/  VIADD R11, R11, 0x1 ;  /* 0x000000010b0b7836 */ /* 0x000fe20000000000 */
[----:B------:R-:W-:Y:S01]  /*2fa0*/  R2UR UR4, R86 ;  /* 0x00000000560472ca */ /* 0x000fe200000e0000 */
[----:B------:R-:W-:Y:S01]  /*2fb0*/  UIADD3 UR20, UPT, UPT, UR59, UR63, URZ ;  /* 0x0000003f3b147290 */ /* 0x000fe2000fffe0ff */
[----:B------:R-:W-:Y:S02]  /*2fc0*/  PLOP3.LUT P2, PT, PT, PT, PT, 0x80, 0x8 ;  /* 0x000000000008781c */ /* 0x000fe40003f4f070 */
[----:B------:R-:W-:-:S04]  /*2fd0*/  ISETP.NE.AND P0, PT, R11, 0x2, PT ;  /* 0x000000020b00780c */ /* 0x000fc80003f05270 */
[----:B------:R-:W-:Y:S02]  /*2fe0*/  SEL R3, RZ, 0x1, P0 ;  /* 0x00000001ff037807 */ /* 0x000fe40000000000 */
[----:B------:R-:W-:Y:S02]  /*2ff0*/  SEL R11, R11, RZ, P0 ;  /* 0x000000ff0b0b7207 */ /* 0x000fe40000000000 */
[----:B------:R-:W-:Y:S01]  /*3000*/  LOP3.LUT R10, R10, R3, RZ, 0x3c, !PT ;  /* 0x000000030a0a7212 */ /* 0x000fe200078e3cff */
[----:B------:R-:W-:Y:S01]  /*3010*/  UIADD3 UR12, UPT, UPT, UR58, UR4, URZ ;  /* 0x000000043a0c7290 */ /* 0x000fe2000fffe0ff */
[----:B------:R-:W-:Y:S11]  /*3020*/  BRA.U UP1, `(.L_x_46) ;  /* 0xffffffed015c7547 */ /* 0x000ff6000b83ffff */
[----:B------:R-:W-:Y:S01]  /*3030*/  UIADD3 UR7, UPT, UPT, UR6, 0x38, URZ ;  /* 0x0000003806077890 */ /* 0x000fe2000fffe0ff */
[----:B------:R-:W-:-:S03]  /*3040*/  SHF.L.U32 R3, R12, 0x1f, RZ ;  /* 0x0000001f0c037819 */ /* 0x000fc600000006ff */
[----:B------:R-:W-:-:S09]  /*3050*/  ULEA UR4, UR15, UR7, 0x3 ;  /* 0x000000070f047291 */ /* 0x000fd2000f8e18ff */
[----:B------:R-:W2:Y:S02]  /*3060*/  SYNCS.PHASECHK.TRANS64.TRYWAIT P0, [UR4], R3 ;  /* 0x00000003ff0075a7 */ /* 0x000ea40008001104 */
[----:B--2---:R-:W-:Y:S05]  /*3070*/  @!P0 BRA `(.L_x_47) ;  /* 0x0000007400708947 */ /* 0x004fea0003800000 */
.L_x_159:
[----:B------:R-:W-:-:S04]  /*3080*/  UIADD3 UR4, UPT, UPT, UR15, 0x1, URZ ;  /* 0x000000010f047890 */ /* 0x000fc8000fffe0ff */
[----:B------:R-:W-:-:S04]  /*3090*/  UISETP.NE.AND UP0, UPT, UR4, 0x7, UPT ;  /* 0x000000070400788c */ /* 0x000fc8000bf05270 */
[----:B------:R-:W-:Y:S02]  /*30a0*/  USEL UR6, URZ, 0x1, UP0 ;  /* 0x00000001ff067887 */ /* 0x000fe40008000000 */
[----:B------:R-:W-:-:S04]  /*30b0*/  USEL UR4, UR4, URZ, UP0 ;  /* 0x000000ff04047287 */ /* 0x000fc80008000000 */
[----:B------:R-:W-:Y:S01]  /*30c0*/  ULEA UR5, UR4, UR7, 0x3 ;  /* 0x0000000704057291 */ /* 0x000fe2000f8e18ff */
[----:B------:R-:W-:-:S04]  /*30d0*/  LOP3.LUT R2, R12, UR6, RZ, 0x3c, !PT ;  /* 0x000000060c027c12 */ /* 0x000fc8000f8e3cff */
[----:B-1----:R-:W-:-:S04]  /*30e0*/  SHF.L.U32 R3, R2, 0x1f, RZ ;  /* 0x0000001f02037819 */ /* 0x002fc800000006ff */
[----:B------:R-:W1:Y:S02]  /*30f0*/  SYNCS.PHASECHK.TRANS64.TRYWAIT P0, [UR5], R3 ;  /* 0x00000003ff0075a7 */ /* 0x000e640008001105 */
[----:B-1----:R-:W-:Y:S05]  /*3100*/  @!P0 BRA `(.L_x_48) ;  /* 0x0000007400648947 */ /* 0x002fea0003800000 */
.L_x_161:
        /* <DEDUP_REMOVED lines=9> */
.L_x_163:
        /* <DEDUP_REMOVED lines=9> */
.L_x_165:
        /* <DEDUP_REMOVED lines=9> */
.L_x_167:
        /* <DEDUP_REMOVED lines=9> */
.L_x_169:
[----:B------:R-:W-:-:S04]  /*3350*/  UIADD3 UR4, UPT, UPT, UR4, 0x1, URZ ;  /* 0x0000000104047890 */ /* 0x000fc8000fffe0ff */
[----:B------:R-:W-:-:S04]  /*3360*/  UISETP.NE.AND UP0, UPT, UR4, 0x7, UPT ;  /* 0x000000070400788c */ /* 0x000fc8000bf05270 */
[----:B------:R-:W-:Y:S02]  /*3370*/  USEL UR5, URZ, 0x1, UP0 ;  /* 0x00000001ff057887 */ /* 0x000fe40008000000 */
[----:B------:R-:W-:-:S04]  /*3380*/  USEL UR4, UR4, URZ, UP0 ;  /* 0x000000ff04047287 */ /* 0x000fc80008000000 */
[----:B------:R-:W-:Y:S01]  /*3390*/  ULEA UR4, UR4, UR7, 0x3 ;  /* 0x0000000704047291 */ /* 0x000fe2000f8e18ff */
[----:B-1----:R-:W-:-:S04]  /*33a0*/  LOP3.LUT R3, R2, UR5, RZ, 0x3c, !PT ;  /* 0x0000000502037c12 */ /* 0x002fc8000f8e3cff */
[----:B------:R-:W-:Y:S01]  /*33b0*/  SHF.L.U32 R3, R3, 0x1f, RZ ;  /* 0x0000001f03037819 */ /* 0x000fe200000006ff */
[----:B------:R-:W-:-:S07]  /*33c0*/  IMAD.U32 R0, RZ, RZ, UR4 ;  /* 0x00000004ff007e24 */ /* 0x000fce000f8e00ff */
.L_x_53:
[----:B-1----:R1:W2:Y:S02]  /*33d0*/  SYNCS.PHASECHK.TRANS64.TRYWAIT P0, [R0+URZ], R3 ;  /* 0x00000003000075a7 */ /* 0x0022a400080011ff */
[----:B--2---:R-:W-:Y:S05]  /*33e0*/  @!P0 NANOSLEEP.SYNCS 0x989680 ;  /* 0x009896800000895d */ /* 0x004fea0003900000 */
[----:B------:R-:W2:Y:S02]  /*33f0*/  @!P0 SYNCS.PHASECHK.TRANS64 P0, [R0+URZ], R3 ;  /* 0x00000003000085a7 */ /* 0x000ea400080010ff */
[----:B--2---:R-:W-:Y:S05]  /*3400*/  @P0 EXIT ;  /* 0x000000000000094d */ /* 0x004fea0003800000 */
[----:B------:R-:W-:Y:S05]  /*3410*/  BRA `(.L_x_53) ;  /* 0xfffffffc00ec7947 */ /* 0x000fea000383ffff */
.L_x_22:
[----:B------:R-:W-:-:S04]  /*3420*/  UISETP.NE.AND UP0, UPT, UR60, URZ, UPT ;  /* 0x000000ff3c00728c */ /* 0x000fc8000bf05270 */
[----:B------:R-:W-:-:S09]  /*3430*/  UISETP.NE.OR UP0, UPT, UR19, 0x1, UP0 ;  /* 0x000000011300788c */ /* 0x000fd20008705670 */
[----:B------:R-:W-:Y:S05]  /*3440*/  BRA.U UP0, `(.L_x_54) ;  /* 0x0000000500487547 */ /* 0x000fea000b800000 */
[----:B------:R-:W-:Y:S01]  /*3450*/  ISETP.GE.U32.AND P2, PT, R0, 0x10, PT ;  /* 0x000000100000780c */ /* 0x000fe20003f46070 */
[----:B------:R-:W-:Y:S01]  /*3460*/  IMAD.MOV.U32 R12, RZ, RZ, 0x1 ;  /* 0x00000001ff0c7424 */ /* 0x000fe200078e00ff */
[----:B------:R-:W-:Y:S02]  /*3470*/  CS2R R10, SRZ ;  /* 0x00000000000a7805 */ /* 0x000fe4000001ff00 */
[----:B------:R-:W-:Y:S01]  /*3480*/  CS2R R8, SRZ ;  /* 0x0000000000087805 */ /* 0x000fe2000001ff00 */
[----:B------:R-:W-:Y:S01]  /*3490*/  UMOV UR6, 0x400 ;  /* 0x0000040000067882 */ /* 0x000fe20000000000 */
[----:B------:R-:W-:Y:S01]  /*34a0*/  UMOV UR5, URZ ;  /* 0x000000ff00057c82 */ /* 0x000fe20008000000 */
[----:B------:R-:W-:-:S12]  /*34b0*/  ULEA UR6, UR60, UR6, 0x18 ;  /* 0x000000063c067291 */ /* 0x000fd8000f8ec0ff */
.L_x_58:
[----:B------:R-:W-:Y:S02]  /*34c0*/  LEA R2, R8, UR6, 0x3 ;  /* 0x0000000608027c11 */ /* 0x000fe4000f8e18ff */
[----:B------:R-:W-:-:S03]  /*34d0*/  SHF.L.U32 R5, R9, 0x1f, RZ ;  /* 0x0000001f09057819 */ /* 0x000fc600000006ff */
[----:B------:R-:W-:Y:S01]  /*34e0*/  VIADD R4, R2, 0x110 ;  /* 0x0000011002047836 */ /* 0x000fe20000000000 */
[----:B------:R-:W1:Y:S02]  /*34f0*/  SYNCS.PHASECHK.TRANS64.TRYWAIT P0, [R2+URZ+0x100], R5 ;  /* 0x00010005020075a7 */ /* 0x000e6400080011ff */
[----:B-1----:R-:W-:Y:S05]  /*3500*/  @!P0 BRA `(.L_x_55) ;  /* 0x0000007000dc8947 */ /* 0x002fea0003800000 */
.L_x_170:
[----:B------:R-:W-:Y:S01]  /*3510*/  ULEA UR4, UR5, UR6, 0x3 ;  /* 0x0000000605047291 */ /* 0x000fe2000f8e18ff */
[----:B------:R-:W-:Y:S02]  /*3520*/  PRMT R4, RZ, 0x654, R4 ;  /* 0x00000654ff047816 */ /* 0x000fe40000000004 */
[----:B-1----:R-:W-:Y:S01]  /*3530*/  SHF.L.U32 R5, R12, 0x1f, RZ ;  /* 0x0000001f0c057819 */ /* 0x002fe200000006ff */
[----:B------:R-:W-:Y:S01]  /*3540*/  UIADD3 UR7, UPT, UPT, UR4, 0xc0, URZ ;  /* 0x000000c004077890 */ /* 0x000fe2000fffe0ff */
[----:B------:R1:W-:Y:S05]  /*3550*/  SYNCS.ARRIVE.TRANS64.RED.A1T0 RZ, [R4+URZ], RZ ;  /* 0x000000ff04ff79a7 */ /* 0x0003ea00081004ff */
[----:B------:R-:W-:Y:S01]  /*3560*/  IMAD.U32 R7, RZ, RZ, UR7 ;  /* 0x00000007ff077e24 */ /* 0x000fe2000f8e00ff */
[----:B------:R-:W2:Y:S04]  /*3570*/  SYNCS.PHASECHK.TRANS64.TRYWAIT P0, [UR4+0xd0], R5 ;  /* 0x0000d005ff0075a7 */ /* 0x000ea80008001104 */
[----:B------:R-:W-:Y:S01]  /*3580*/  PRMT R6, R0, 0x654, R7 ;  /* 0x0000065400067816 */ /* 0x000fe20000000007 */
[----:B-1----:R-:W-:Y:S01]  /*3590*/  @!P2 IMAD.MOV.U32 R4, RZ, RZ, 0x10 ;  /* 0x00000010ff04a424 */ /* 0x002fe200078e00ff */
[----:B--2---:R-:W-:Y:S06]  /*35a0*/  @!P0 BRA `(.L_x_56) ;  /* 0x0000007000c88947 */ /* 0x004fec0003800000 */
.L_x_172:
[----:B------:R-:W-:Y:S01]  /*35b0*/  ULEA UR8, UR5, UR6, 0x4 ;  /* 0x0000000605087291 */ /* 0x000fe2000f8e20ff */
[----:B------:R-:W-:Y:S01]  /*35c0*/  SEL R3, R6, R3, !P2 ;  /* 0x0000000306037207 */ /* 0x000fe20005000000 */
[----:B------:R-:W-:Y:S01]  /*35d0*/  UIADD3 UR9, UPT, UPT, UR4, 0xc0, URZ ;  /* 0x000000c004097890 */ /* 0x000fe2000fffe0ff */
[----:B-1----:R-:W-:Y:S01]  /*35e0*/  LEA R2, R11, UR6, 0x3 ;  /* 0x000000060b027c11 */ /* 0x002fe2000f8e18ff */
[----:B------:R-:W-:Y:S01]  /*35f0*/  UIADD3 UR8, UPT, UPT, UR8, 0x130, URZ ;  /* 0x0000013008087890 */ /* 0x000fe2000fffe0ff */
[----:B------:R-:W-:Y:S01]  /*3600*/  SHF.L.U32 R5, R10, 0x1f, RZ ;  /* 0x0000001f0a057819 */ /* 0x000fe200000006ff */
[----:B------:R1:W-:Y:S01]  /*3610*/  @!P2 SYNCS.ARRIVE.TRANS64.RED RZ, [R3+URZ], R4 ;  /* 0x0000000403ffa9a7 */ /* 0x0003e200080004ff */
[----:B------:R-:W-:Y:S01]  /*3620*/  UIADD3 UR4, UPT, UPT, UR5, 0x1, URZ ;  /* 0x0000000105047890 */ /* 0x000fe2000fffe0ff */
[----:B------:R-:W-:-:S03]  /*3630*/  VIADD R8, R8, 0x1 ;  /* 0x0000000108087836 */ /* 0x000fc60000000000 */
[----:B------:R-:W-:Y:S02]  /*3640*/  UISETP.NE.AND UP0, UPT, UR4, 0x2, UPT ;  /* 0x000000020400788c */ /* 0x000fe4000bf05270 */
[----:B------:R-:W-:Y:S06]  /*3650*/  UGETNEXTWORKID.BROADCAST [UR8], [UR9] ;  /* 0x00000000080073ca */ /* 0x000fec0008000100 */
[----:B------:R-:W-:Y:S01]  /*3660*/  USEL UR7, URZ, 0x1, UP0 ;  /* 0x00000001ff077887 */ /* 0x000fe20008000000 */
[----:B------:R-:W-:Y:S01]  /*3670*/  ISETP.NE.AND P0, PT, R8, 0x2, PT ;  /* 0x000000020800780c */ /* 0x000fe20003f05270 */
[----:B------:R-:W-:Y:S01]  /*3680*/  USEL UR5, UR4, URZ, UP0 ;  /* 0x000000ff04057287 */ /* 0x000fe20008000000 */
[----:B------:R-:W2:Y:S03]  /*3690*/  SYNCS.PHASECHK.TRANS64.TRYWAIT P1, [R2+URZ+0xc0], R5 ;  /* 0x0000c005020075a7 */ /* 0x000ea600080211ff */
[----:B------:R-:W-:Y:S01]  /*36a0*/  LOP3.LUT R12, R12, UR7, RZ, 0x3c, !PT ;  /* 0x000000070c0c7c12 */ /* 0x000fe2000f8e3cff */
[----:B-12---:R-:W-:Y:S07]  /*36b0*/  @!P1 BRA `(.L_x_57) ;  /* 0x00000070009c9947 */ /* 0x006fee0003800000 */
.L_x_173:
[C---:B------:R-:W-:Y:S01]  /*36c0*/  LEA R4, R11.reuse, UR6, 0x4 ;  /* 0x000000060b047c11 */ /* 0x040fe2000f8e20ff */
[----:B-1----:R-:W-:Y:S01]  /*36d0*/  VIADD R2, R2, 0xd0 ;  /* 0x000000d002027836 */ /* 0x002fe20000000000 */
[----:B------:R-:W-:Y:S01]  /*36e0*/  SEL R8, R8, RZ, P0 ;  /* 0x000000ff08087207 */ /* 0x000fe20000000000 */
[----:B------:R-:W-:-:S03]  /*36f0*/  VIADD R11, R11, 0x1 ;  /* 0x000000010b0b7836 */ /* 0x000fc60000000000 */
[----:B------:R-:W1:Y:S01]  /*3700*/  LDS.128 R4, [R4+0x130] ;  /* 0x0001300004047984 */ /* 0x000e620000000c00 */
[----:B------:R-:W-:Y:S02]  /*3710*/  PRMT R2, RZ, 0x654, R2 ;  /* 0x00000654ff027816 */ /* 0x000fe40000000002 */
[C---:B------:R-:W-:Y:S01]  /*3720*/  ISETP.NE.AND P1, PT, R11.reuse, 0x2, PT ;  /* 0x000000020b00780c */ /* 0x040fe20003f25270 */
[----:B------:R-:W-:Y:S01]  /*3730*/  @!PT LDS RZ, [RZ] ;  /* 0x00000000fffff984 */ /* 0x000fe20000000800 */
[----:B------:R-:W-:Y:S01]  /*3740*/  @!PT LDS RZ, [RZ] ;  /* 0x00000000fffff984 */ /* 0x000fe20000000800 */
[----:B------:R-:W-:Y:S01]  /*3750*/  @!PT LDS RZ, [RZ] ;  /* 0x00000000fffff984 */ /* 0x000fe20000000800 */
[----:B------:R-:W-:Y:S01]  /*3760*/  @!PT LDS RZ, [RZ] ;  /* 0x00000000fffff984 */ /* 0x000fe20000000800 */
[----:B------:R2:W-:Y:S06]  /*3770*/  MEMBAR.ALL.CTA ;  /* 0x0000000000007992 */ /* 0x0005ec0000008000 */
[----:B--2---:R-:W2:Y:S01]  /*3780*/  FENCE.VIEW.ASYNC.S ;  /* 0x00000000000073c6 */ /* 0x004ea20000000000 */
[----:B------:R-:W-:Y:S01]  /*3790*/  SEL R11, R11, RZ, P1 ;  /* 0x000000ff0b0b7207 */ /* 0x000fe20000800000 */
[----:B--2---:R2:W-:Y:S01]  /*37a0*/  SYNCS.ARRIVE.TRANS64.RED.A1T0 RZ, [R2+URZ], RZ ;  /* 0x000000ff02ff79a7 */ /* 0x0045e200081004ff */
[----:B-1----:R-:W-:-:S02]  /*37b0*/  LOP3.LUT P3, RZ, R6, 0x1, RZ, 0xc0, !PT ;  /* 0x0000000106ff7812 */ /* 0x002fc4000786c0ff */
[----:B------:R-:W-:-:S04]  /*37c0*/  SEL R5, RZ, 0x1, P1 ;  /* 0x00000001ff057807 */ /* 0x000fc80000800000 */
[----:B------:R-:W-:Y:S02]  /*37d0*/  LOP3.LUT R10, R10, R5, RZ, 0x3c, !PT ;  /* 0x000000050a0a7212 */ /* 0x000fe400078e3cff */
[----:B--2---:R-:W-:-:S04]  /*37e0*/  SEL R2, RZ, 0x1, P0 ;  /* 0x00000001ff027807 */ /* 0x004fc80000000000 */
[----:B------:R-:W-:Y:S01]  /*37f0*/  LOP3.LUT R9, R9, R2, RZ, 0x3c, !PT ;  /* 0x0000000209097212 */ /* 0x000fe200078e3cff */
[----:B------:R-:W-:Y:S06]  /*3800*/  @P3 BRA `(.L_x_58) ;  /* 0xfffffffc002c3947 */ /* 0x000fec000383ffff */
[----:B------:R-:W-:Y:S01]  /*3810*/  ULEA UR4, UR5, UR6, 0x3 ;  /* 0x0000000605047291 */ /* 0x000fe2000f8e18ff */
[----:B------:R-:W-:-:S08]  /*3820*/  SHF.L.U32 R3, R12, 0x1f, RZ ;  /* 0x0000001f0c037819 */ /* 0x000fd000000006ff */
[----:B------:R-:W1:Y:S02]  /*3830*/  SYNCS.PHASECHK.TRANS64 P0, [UR4+0xd0], R3 ;  /* 0x0000d003ff0075a7 */ /* 0x000e640008001004 */
[----:B-1----:R-:W-:Y:S05]  /*3840*/  @P0 BRA `(.L_x_59) ;  /* 0x0000000000080947 */ /* 0x002fea0003800000 */
[----:B------:R-:W1:Y:S02]  /*3850*/  SYNCS.PHASECHK.TRANS64.TRYWAIT P0, [UR4+0xd0], R3 ;  /* 0x0000d003ff0075a7 */ /* 0x000e640008001104 */
[----:B-1----:R-:W-:Y:S05]  /*3860*/  @!P0 BRA `(.L_x_60) ;  /* 0x0000007000448947 */ /* 0x002fea0003800000 */
.L_x_59:
[----:B------:R-:W-:-:S04]  /*3870*/  UIADD3 UR7, UPT, UPT, UR5, 0x1, URZ ;  /* 0x0000000105077890 */ /* 0x000fc8000fffe0ff */
[----:B------:R-:W-:-:S04]  /*3880*/  UISETP.NE.AND UP0, UPT, UR7, 0x2, UPT ;  /* 0x000000020700788c */ /* 0x000fc8000bf05270 */
[----:B------:R-:W-:Y:S02]  /*3890*/  USEL UR8, URZ, 0x1, UP0 ;  /* 0x00000001ff087887 */ /* 0x000fe40008000000 */
[----:B------:R-:W-:-:S04]  /*38a0*/  USEL UR7, UR7, URZ, UP0 ;  /* 0x000000ff07077287 */ /* 0x000fc80008000000 */
[----:B------:R-:W-:Y:S01]  /*38b0*/  ULEA UR7, UR7, UR6, 0x3 ;  /* 0x0000000607077291 */ /* 0x000fe2000f8e18ff */
[----:B-1----:R-:W-:-:S04]  /*38c0*/  LOP3.LUT R3, R12, UR8, RZ, 0x3c, !PT ;  /* 0x000000080c037c12 */ /* 0x002fc8000f8e3cff */
[----:B------:R-:W-:-:S04]  /*38d0*/  SHF.L.U32 R0, R3, 0x1f, RZ ;  /* 0x0000001f03007819 */ /* 0x000fc800000006ff */
[----:B------:R-:W1:Y:S02]  /*38e0*/  SYNCS.PHASECHK.TRANS64 P0, [UR7+0xd0], R0 ;  /* 0x0000d000ff0075a7 */ /* 0x000e640008001007 */
[----:B-1----:R-:W-:Y:S05]  /*38f0*/  @P0 EXIT ;  /* 0x000000000000094d */ /* 0x002fea0003800000 */
[----:B------:R-:W-:Y:S02]  /*3900*/  SHF.L.U32 R3, R3, 0x1f, RZ ;  /* 0x0000001f03037819 */ /* 0x000fe400000006ff */
[----:B------:R-:W-:-:S07]  /*3910*/  MOV R0, UR7 ;  /* 0x0000000700007c02 */ /* 0x000fce0008000f00 */
.L_x_61:
[----:B-1----:R1:W2:Y:S02]  /*3920*/  SYNCS.PHASECHK.TRANS64.TRYWAIT P0, [R0+URZ+0xd0], R3 ;  /* 0x0000d003000075a7 */ /* 0x0022a400080011ff */
[----:B--2---:R-:W-:Y:S05]  /*3930*/  @!P0 NANOSLEEP.SYNCS 0x989680 ;  /* 0x009896800000895d */ /* 0x004fea0003900000 */
[----:B------:R-:W2:Y:S02]  /*3940*/  @!P0 SYNCS.PHASECHK.TRANS64 P0, [R0+URZ+0xd0], R3 ;  /* 0x0000d003000085a7 */ /* 0x000ea400080010ff */
[----:B--2---:R-:W-:Y:S05]  /*3950*/  @P0 EXIT ;  /* 0x000000000000094d */ /* 0x004fea0003800000 */
[----:B------:R-:W-:Y:S05]  /*3960*/  BRA `(.L_x_61) ;  /* 0xfffffffc00ec7947 */ /* 0x000fea000383ffff */
.L_x_54:
[----:B------:R-:W-:Y:S05]  /*3970*/  BRA.U UP4, `(.L_x_62) ;  /* 0x0000001504647547 */ /* 0x000fea000b800000 */
[----:B------:R-:W-:Y:S01]  /*3980*/  UMOV UR4, 0x40 ;  /* 0x0000004000047882 */ /* 0x000fe20000000000 */
[----:B------:R-:W-:Y:S01]  /*3990*/  NOP ;  /* 0x0000000000007918 */ /* 0x000fe20000000000 */
[----:B------:R-:W-:Y:S01]  /*39a0*/  ULEA UR5, UR60, UR4, 0x18 ;  /* 0x000000043c057291 */ /* 0x000fe2000f8ec0ff */
[----:B------:R-:W-:Y:S02]  /*39b0*/  UMOV UR6, 0x400 ;  /* 0x0000040000067882 */ /* 0x000fe40000000000 */
[----:B------:R-:W-:-:S06]  /*39c0*/  ULEA UR6, UR60, UR6, 0x18 ;  /* 0x000000063c067291 */ /* 0x000fcc000f8ec0ff */
[----:B------:R-:W1:Y:S02]  /*39d0*/  LDS.U8 R0, [UR5+0x1c] ;  /* 0x00001c05ff007984 */ /* 0x000e640008000000 */
[----:B-1----:R-:W-:-:S13]  /*39e0*/  ISETP.NE.AND P0, PT, R0, RZ, PT ;  /* 0x000000ff0000720c */ /* 0x002fda0003f05270 */
[----:B------:R-:W-:Y:S05]  /*39f0*/  @P0 BRA `(.L_x_63) ;  /* 0x0000000400080947 */ /* 0x000fea0003800000 */
[----:B------:R-:W-:Y:S02]  /*3a00*/  UISETP.NE.U32.AND UP1, UPT, UR64, 0x1, UPT ;  /* 0x000000014000788c */ /* 0x000fe4000bf25070 */
[----:B------:R-:W-:-:S07]  /*3a10*/  UIADD3 UR7, UPT, UPT, UR5, 0x8, URZ ;  /* 0x0000000805077890 */ /* 0x000fce000fffe0ff */
[----:B------:R-:W-:Y:S05]  /*3a20*/  BRA.U !UP1, `(.L_x_64) ;  /* 0x00000001099c7547 */ /* 0x000fea000b800000 */
[----:B------:R-:W-:Y:S01]  /*3a30*/  ELECT P0, URZ, PT ;  /* 0x0000000000ff782f */ /* 0x000fe20003800000 */
[----:B------:R-:W-:-:S12]  /*3a40*/  BSSY B0, `(.L_x_64) ;  /* 0x0000025000007945 */ /* 0x000fd80003800000 */
[----:B------:R-:W-:Y:S05]  /*3a50*/  @!P0 BRA `(.L_x_65) ;  /* 0x00000000008c8947 */ /* 0x000fea0003800000 */
[----:B------:R-:W-:-:S05]  /*3a60*/  UMOV UR4, 0x10 ;  /* 0x0000001000047882 */ /* 0x000fca0000000000 */
[----:B------:R-:W-:Y:S04]  /*3a70*/  DEPBAR.LE SB1, 0x36 ;  /* 0x00009d800000791a */ /* 0x000fe80000000000 */
[----:B------:R-:W1:Y:S02]  /*3a80*/  UTCATOMSWS.2CTA.FIND_AND_SET.ALIGN UP0, UR4, UR4 ;  /* 0x00000004000475e3 */ /* 0x000e640008200800 */
[----:B-1----:R-:W-:Y:S01]  /*3a90*/  MOV R11, UR4 ;  /* 0x00000004000b7c02 */ /* 0x002fe20008000f00 */
[----:B------:R-:W-:Y:S06]  /*3aa0*/  BRA.U UP0, `(.L_x_66) ;  /* 0x0000000100187547 */ /* 0x000fec000b800000 */
.L_x_67:
[----:B------:R-:W-:Y:S05]  /*3ab0*/  NANOSLEEP 0x64 ;  /* 0x000000640000795d */ /* 0x000fea0003800000 */
[----:B------:R-:W-:-:S05]  /*3ac0*/  UMOV UR4, 0x10 ;  /* 0x0000001000047882 */ /* 0x000fca0000000000 */
[----:B------:R-:W-:Y:S04]  /*3ad0*/  DEPBAR.LE SB1, 0x36 ;  /* 0x00009d800000791a */ /* 0x000fe80000000000 */
[----:B------:R-:W1:Y:S02]  /*3ae0*/  UTCATOMSWS.2CTA.FIND_AND_SET.ALIGN UP0, UR4, UR4 ;  /* 0x00000004000475e3 */ /* 0x000e640008200800 */
[----:B-1----:R-:W-:Y:S01]  /*3af0*/  MOV R11, UR4 ;  /* 0x00000004000b7c02 */ /* 0x002fe20008000f00 */
[----:B------:R-:W-:Y:S05]  /*3b00*/  BRA.U !UP0, `(.L_x_67) ;  /* 0xfffffffd08e87547 */ /* 0x000fea000b83ffff */
.L_x_66:
[----:B------:R-:W1:Y:S01]  /*3b10*/  LDS R7, [UR5+0x10] ;  /* 0x00001005ff077984 */ /* 0x000e620008000800 */
[----:B------:R-:W-:Y:S01]  /*3b20*/  IMAD.U32 R5, RZ, RZ, UR6 ;  /* 0x00000006ff057e24 */ /* 0x000fe2000f8e00ff */
[----:B------:R-:W-:-:S03]  /*3b30*/  MOV R4, UR62 ;  /* 0x0000003e00047c02 */ /* 0x000fc60008000f00 */
[----:B------:R-:W-:Y:S01]  /*3b40*/  VIADD R5, R5, 0x150 ;  /* 0x0000015005057836 */ /* 0x000fe20000000000 */
[----:B-1----:R-:W-:-:S04]  /*3b50*/  SHF.L.U32 R7, R7, 0x1f, RZ ;  /* 0x0000001f07077819 */ /* 0x002fc800000006ff */
[----:B------:R-:W1:Y:S02]  /*3b60*/  SYNCS.PHASECHK.TRANS64.TRYWAIT P0, [UR5+0x8], R7 ;  /* 0x00000807ff0075a7 */ /* 0x000e640008001105 */
[----:B-1----:R-:W-:Y:S05]  /*3b70*/  @P0 BRA `(.L_x_68) ;  /* 0x0000000000080947 */ /* 0x002fea0003800000 */
[----:B------:R-:W1:Y:S02]  /*3b80*/  SYNCS.PHASECHK.TRANS64.TRYWAIT P0, [UR5+0x8], R7 ;  /* 0x00000807ff0075a7 */ /* 0x000e640008001105 */
[----:B-1----:R-:W-:Y:S05]  /*3b90*/  @!P0 BRA `(.L_x_69) ;  /* 0x0000006c00908947 */ /* 0x002fea0003800000 */
.L_x_68:
[----:B-1----:R-:W-:Y:S01]  /*3ba0*/  HFMA2 R0, -RZ, RZ, 0, 5.9604644775390625e-08 ;  /* 0x00000001ff007431 */ /* 0x002fe200000001ff */
[----:B------:R-:W-:Y:S01]  /*3bb0*/  UPRMT UR4, UR62, 0x654, UR7 ;  /* 0x000006543e047896 */ /* 0x000fe20008000007 */
[----:B------:R-:W-:Y:S01]  /*3bc0*/  IMAD.MOV.U32 R8, RZ, RZ, 0xffff ;  /* 0x0000ffffff087424 */ /* 0x000fe200078e00ff */
[----:B------:R-:W-:Y:S01]  /*3bd0*/  PRMT R4, R4, 0x654, R5 ;  /* 0x0000065404047816 */ /* 0x000fe20000000005 */
[----:B------:R-:W-:Y:S02]  /*3be0*/  IMAD.MOV.U32 R6, RZ, RZ, 0x4 ;  /* 0x00000004ff067424 */ /* 0x000fe400078e00ff */
[----:B------:R-:W-:Y:S01]  /*3bf0*/  IMAD.SHL.U32 R9, R11, 0x20, RZ ;  /* 0x000000200b097824 */ /* 0x000fe200078e00ff */
[----:B------:R-:W-:Y:S02]  /*3c00*/  MOV R5, UR4 ;  /* 0x0000000400057c02 */ /* 0x000fe40008000f00 */
[-C--:B------:R-:W-:Y:S01]  /*3c10*/  SHF.L.U32 R8, R8, R11.reuse, RZ ;  /* 0x0000000b08087219 */ /* 0x080fe200000006ff */
[----:B------:R1:W-:Y:S01]  /*3c20*/  SYNCS.ARRIVE.TRANS64.RED RZ, [UR4], R6 ;  /* 0x00000006ffff79a7 */ /* 0x0003e20008000404 */
[----:B------:R-:W-:Y:S01]  /*3c30*/  SHF.L.U32 R7, R0, R11, RZ ;  /* 0x0000000b00077219 */ /* 0x000fe200000006ff */
[----:B------:R1:W-:Y:S04]  /*3c40*/  STS [UR6+0x150], R9 ;  /* 0x00015009ff007988 */ /* 0x0003e80008000806 */
[----:B------:R1:W-:Y:S04]  /*3c50*/  STAS [R4.64], R11 ;  /* 0x0000000b04007dbd */ /* 0x0003e8000c0008ff */
[----:B------:R1:W-:Y:S04]  /*3c60*/  ATOMS.OR RZ, [UR5+0x14], R8 ;  /* 0x00001408ffff798c */ /* 0x0003e8000b000005 */
[----:B------:R1:W-:Y:S04]  /*3c70*/  ATOMS.OR RZ, [UR5+0x18], R7 ;  /* 0x00001807ffff798c */ /* 0x0003e8000b000005 */
[----:B------:R1:W-:Y:S02]  /*3c80*/  ATOMS.XOR RZ, [UR5+0x10], R0 ;  /* 0x00001000ffff798c */ /* 0x0003e4000b800005 */
.L_x_65:
[----:B------:R-:W-:Y:S05]  /*3c90*/  BSYNC B0 ;  /* 0x0000000000007941 */ /* 0x000fea0003800000 */
.L_x_64:
[----:B------:R-:W-:Y:S05]  /*3ca0*/  BRA.U UP1, `(.L_x_70) ;  /* 0x00000001016c7547 */ /* 0x000fea000b800000 */
[----:B------:R-:W-:-:S03]  /*3cb0*/  UMOV UR4, 0xffffffff ;  /* 0xffffffff00047882 */ /* 0x000fc60000000000 */
[----:B------:R-:W-:Y:S05]  /*3cc0*/  BRA.DIV UR4, `(.L_x_71) ;  /* 0x0000006e045c7947 */ /* 0x000fea000b800000 */
[----:B------:R-:W-:-:S13]  /*3cd0*/  ELECT P0, URZ, PT ;  /* 0x0000000000ff782f */ /* 0x000fda0003800000 */
.L_x_177:
[----:B------:R-:W-:Y:S05]  /*3ce0*/  @!P0 BRA `(.L_x_70) ;  /* 0x00000000005c8947 */ /* 0x000fea0003800000 */
[----:B-1----:R-:W1:Y:S02]  /*3cf0*/  LDS R5, [UR5+0x10] ;  /* 0x00001005ff057984 */ /* 0x002e640008000800 */
[----:B-1----:R-:W-:-:S04]  /*3d00*/  SHF.L.U32 R5, R5, 0x1f, RZ ;  /* 0x0000001f05057819 */ /* 0x002fc800000006ff */
[----:B------:R-:W1:Y:S02]  /*3d10*/  SYNCS.PHASECHK.TRANS64.TRYWAIT P0, [UR5+0x8], R5 ;  /* 0x00000805ff0075a7 */ /* 0x000e640008001105 */
[----:B-1----:R-:W-:Y:S05]  /*3d20*/  @P0 BRA `(.L_x_72) ;  /* 0x0000000000080947 */ /* 0x002fea0003800000 */
[----:B------:R-:W1:Y:S02]  /*3d30*/  SYNCS.PHASECHK.TRANS64.TRYWAIT P0, [UR5+0x8], R5 ;  /* 0x00000805ff0075a7 */ /* 0x000e640008001105 */
[----:B-1----:R-:W-:Y:S05]  /*3d40*/  @!P0 BRA `(.L_x_73) ;  /* 0x0000006c00608947 */ /* 0x002fea0003800000 */
.L_x_72:
[----:B------:R-:W2:Y:S01]  /*3d50*/  LDS R7, [UR6+0x150] ;  /* 0x00015006ff077984 */ /* 0x000ea20008000800 */
[----:B-1----:R-:W-:Y:S02]  /*3d60*/  HFMA2 R0, -RZ, RZ, 0, 5.9604644775390625e-08 ;  /* 0x00000001ff007431 */ /* 0x002fe400000001ff */
[----:B------:R-:W-:Y:S01]  /*3d70*/  IMAD.MOV.U32 R4, RZ, RZ, 0xffff ;  /* 0x0000ffffff047424 */ /* 0x000fe200078e00ff */
[----:B------:R-:W-:Y:S01]  /*3d80*/  UPRMT UR4, UR62, 0x654, UR7 ;  /* 0x000006543e047896 */ /* 0x000fe20008000007 */
[----:B--2---:R-:W-:-:S03]  /*3d90*/  IMAD.SHL.U32 R5, R7, 0x20, RZ ;  /* 0x0000002007057824 */ /* 0x004fc600078e00ff */
[-C--:B------:R-:W-:Y:S02]  /*3da0*/  SHF.L.U32 R4, R4, R7.reuse, RZ ;  /* 0x0000000704047219 */ /* 0x080fe400000006ff */
[----:B------:R-:W-:Y:S01]  /*3db0*/  SHF.L.U32 R7, R0, R7, RZ ;  /* 0x0000000700077219 */ /* 0x000fe200000006ff */
[----:B------:R2:W-:Y:S04]  /*3dc0*/  STS [UR6+0x150], R5 ;  /* 0x00015005ff007988 */ /* 0x0005e80008000806 */
[----:B------:R2:W-:Y:S04]  /*3dd0*/  ATOMS.OR RZ, [UR5+0x14], R4 ;  /* 0x00001404ffff798c */ /* 0x0005e8000b000005 */
[----:B------:R2:W-:Y:S01]  /*3de0*/  ATOMS.OR RZ, [UR5+0x18], R7 ;  /* 0x00001807ffff798c */ /* 0x0005e2000b000005 */
[----:B------:R-:W-:Y:S03]  /*3df0*/  SYNCS.ARRIVE.TRANS64.RED.A1T0 RZ, [UR4], RZ ;  /* 0x000000ffffff79a7 */ /* 0x000fe60008100404 */
[----:B------:R2:W-:Y:S01]  /*3e00*/  ATOMS.XOR RZ, [UR5+0x10], R0 ;  /* 0x00001000ffff798c */ /* 0x0005e2000b800005 */
[----:B------:R-:W-:Y:S05]  /*3e10*/  BRA `(.L_x_70) ;  /* 0x0000000000107947 */ /* 0x000fea0003800000 */
.L_x_63:
[----:B------:R-:W-:Y:S02]  /*3e20*/  MOV R0, 0xffffffff ;  /* 0xffffffff00007802 */ /* 0x000fe40000000f00 */
[----:B------:R-:W-:-:S03]  /*3e30*/  MOV R4, 0x3e60 ;  /* 0x00003e6000047802 */ /* 0x000fc60000000f00 */
[----:B------:R1:W-:Y:S04]  /*3e40*/  STS [UR6+0x150], R0 ;  /* 0x00015000ff007988 */ /* 0x0003e80008000806 */
[----:B-1---5:R-:W-:Y:S05]  /*3e50*/  CALL.REL.NOINC `($__internal_1_$__cuda_sm10x_tcgen05_guardrail_trap_phase_invalid_during_alloc) ;  /* 0x0000007400047944 */ /* 0x022fea0003c00000 */
.L_x_70:
[----:B------:R-:W-:Y:S05]  /*3e60*/  WARPSYNC.ALL ;  /* 0x0000000000007948 */ /* 0x000fea0003800000 */
[----:B------:R-:W3:Y:S01]  /*3e70*/  S2UR UR4, SR_CgaCtaId ;  /* 0x00000000000479c3 */ /* 0x000ee20000008800 */
[----:B------:R-:W-:Y:S01]  /*3e80*/  UMOV UR34, 0x400 ;  /* 0x0000040000227882 */ /* 0x000fe20000000000 */
[----:B------:R-:W-:-:S06]  /*3e90*/  NOP ;  /* 0x0000000000007918 */ /* 0x000fcc0000000000 */
[----:B------:R-:W-:Y:S06]  /*3ea0*/  BAR.ARV 0x6, 0xa0 ;  /* 0x0182800000007b1d */ /* 0x000fec0000002000 */
[----:B------:R-:W4:Y:S01]  /*3eb0*/  LDCU UR11, c[0x0][0x38c] ;  /* 0x00007180ff0b77ac */ /* 0x000f220008000800 */
[----:B------:R-:W-:Y:S01]  /*3ec0*/  LOP3.LUT R3, R3, 0xffff, RZ, 0xc0, !PT ;  /* 0x0000ffff03037812 */ /* 0x000fe200078ec0ff */
[----:B-1----:R-:W-:Y:S01]  /*3ed0*/  IMAD.MOV.U32 R9, RZ, RZ, 0x1 ;  /* 0x00000001ff097424 */ /* 0x002fe200078e00ff */
[----:B------:R-:W-:Y:S01]  /*3ee0*/  LOP3.LUT R2, R2, 0xffff, RZ, 0xc0, !PT ;  /* 0x0000ffff02027812 */ /* 0x000fe200078ec0ff */
[----:B------:R-:W-:Y:S01]  /*3ef0*/  IMAD.MOV.U32 R8, RZ, RZ, RZ ;  /* 0x000000ffff087224 */ /* 0x000fe200078e00ff */
[----:B------:R-:W-:Y:S01]  /*3f00*/  R2UR UR52, R3 ;  /* 0x00000000033472ca */ /* 0x000fe200000e0000 */
[----:B------:R-:W-:Y:S01]  /*3f10*/  UMOV UR57, URZ ;  /* 0x000000ff00397c82 */ /* 0x000fe20008000000 */
[----:B------:R-:W-:-:S02]  /*3f20*/  R2UR UR60, R2 ;  /* 0x00000000023c72ca */ /* 0x000fc400000e0000 */
[----:B------:R-:W-:Y:S01]  /*3f30*/  CS2R R2, SRZ ;  /* 0x0000000000027805 */ /* 0x000fe2000001ff00 */
[----:B------:R-:W-:Y:S01]  /*3f40*/  UMOV UR31, URZ ;  /* 0x000000ff001f7c82 */ /* 0x000fe20008000000 */
[----:B---3--:R-:W-:Y:S01]  /*3f50*/  ULEA UR34, UR4, UR34, 0x18 ;  /* 0x0000002204227291 */ /* 0x008fe2000f8ec0ff */
[----:B------:R-:W-:Y:S01]  /*3f60*/  UMOV UR30, URZ ;  /* 0x000000ff001e7c82 */ /* 0x000fe20008000000 */
[----:B------:R-:W-:Y:S02]  /*3f70*/  UISETP.NE.AND UP2, UPT, UR64, URZ, UPT ;  /* 0x000000ff4000728c */ /* 0x000fe4000bf45270 */
[----:B------:R-:W-:Y:S02]  /*3f80*/  UIADD3 UR6, UPT, UPT, UR34, 0x8400, URZ ;  /* 0x0000840022067890 */ /* 0x000fe4000fffe0ff */
[----:B------:R-:W-:-:S03]  /*3f90*/  UIADD3 UR5, UPT, UPT, UR34, 0x24400, URZ ;  /* 0x0002440022057890 */ /* 0x000fc6000fffe0ff */
[----:B--2---:R-:W1:Y:S01]  /*3fa0*/  LDS R0, [UR34+0x150] ;  /* 0x00015022ff007984 */ /* 0x004e620008000800 */
[----:B------:R-:W-:Y:S02]  /*3fb0*/  UIADD3 UR4, UPT, UPT, UR34, 0x32400, URZ ;  /* 0x0003240022047890 */ /* 0x000fe4000fffe0ff */
[----:B------:R-:W-:Y:S02]  /*3fc0*/  UIADD3 UR7, UPT, UPT, UR34, 0x34000, URZ ;  /* 0x0003400022077890 */ /* 0x000fe4000fffe0ff */
[----:B----4-:R-:W-:Y:S02]  /*3fd0*/  UIADD3 UR11, UPT, UPT, UR11, 0xff, URZ ;  /* 0x000000ff0b0b7890 */ /* 0x010fe4000fffe0ff */
[----:B------:R-:W-:Y:S02]  /*3fe0*/  USHF.R.U32.HI UR10, URZ, 0x4, UR6 ;  /* 0x00000004ff0a7899 */ /* 0x000fe40008011606 */
[----:B------:R-:W-:Y:S02]  /*3ff0*/  USHF.R.U32.HI UR8, URZ, 0x4, UR5 ;  /* 0x00000004ff087899 */ /* 0x000fe40008011605 */
[----:B------:R-:W-:-:S02]  /*4000*/  USHF.R.U32.HI UR6, URZ, 0x4, UR4 ;  /* 0x00000004ff067899 */ /* 0x000fc40008011604 */
[----:B------:R-:W-:Y:S02]  /*4010*/  USHF.R.U32.HI UR5, URZ, 0x4, UR7 ;  /* 0x00000004ff057899 */ /* 0x000fe40008011607 */
[----:B------:R-:W-:Y:S02]  /*4020*/  USHF.R.S32.HI UR9, URZ, 0x1f, UR11 ;  /* 0x0000001fff097899 */ /* 0x000fe4000801140b */
[----:B------:R-:W-:Y:S02]  /*4030*/  ULOP3.LUT UR6, UR6, 0x3fff, URZ, 0xc0, !UPT ;  /* 0x00003fff06067892 */ /* 0x000fe4000f8ec0ff */
[----:B------:R-:W-:Y:S02]  /*4040*/  ULOP3.LUT UR5, UR5, 0x3fff, URZ, 0xc0, !UPT ;  /* 0x00003fff05057892 */ /* 0x000fe4000f8ec0ff */
[----:B------:R-:W-:Y:S02]  /*4050*/  ULOP3.LUT UR8, UR8, 0x3fff, URZ, 0xc0, !UPT ;  /* 0x00003fff08087892 */ /* 0x000fe4000f8ec0ff */
[----:B------:R-:W-:-:S02]  /*4060*/  ULEA.HI UR4, UR9, UR11, URZ, 0x8 ;  /* 0x0000000b09047291 */ /* 0x000fc4000f8f40ff */
[----:B------:R-:W-:Y:S02]  /*4070*/  ULOP3.LUT UR55, UR6, 0x10000, URZ, 0xfc, !UPT ;  /* 0x0001000006377892 */ /* 0x000fe4000f8efcff */
[----:B------:R-:W-:Y:S02]  /*4080*/  ULOP3.LUT UR10, UR10, 0x3fff, URZ, 0xc0, !UPT ;  /* 0x00003fff0a0a7892 */ /* 0x000fe4000f8ec0ff */
[----:B------:R-:W-:Y:S02]  /*4090*/  ULOP3.LUT UR56, UR5, 0x10000, URZ, 0xfc, !UPT ;  /* 0x0001000005387892 */ /* 0x000fe4000f8efcff */
[----:B------:R-:W-:Y:S02]  /*40a0*/  ULOP3.LUT UR54, UR8, 0x10000, URZ, 0xfc, !UPT ;  /* 0x0001000008367892 */ /* 0x000fe4000f8efcff */
[----:B------:R-:W-:Y:S02]  /*40b0*/  USHF.R.S32.HI UR59, URZ, 0x8, UR4 ;  /* 0x00000008ff3b7899 */ /* 0x000fe40008011404 */
[----:B------:R-:W-:-:S02]  /*40c0*/  ULOP3.LUT UR53, UR10, 0x10000, URZ, 0xfc, !UPT ;  /* 0x000100000a357892 */ /* 0x000fc4000f8efcff */
[----:B------:R-:W-:Y:S01]  /*40d0*/  UISETP.LT.AND UP0, UPT, UR59, 0x1, UPT ;  /* 0x000000013b00788c */ /* 0x000fe2000bf01270 */
[----:B------:R-:W-:Y:S01]  /*40e0*/  UMOV UR40, URZ ;  /* 0x000000ff00287c82 */ /* 0x000fe20008000000 */
[----:B-1----:R-:W-:Y:S02]  /*40f0*/  R2UR UR28, R0 ;  /* 0x00000000001c72ca */ /* 0x002fe400000e0000 */
[----:B------:R-:W-:Y:S01]  /*4100*/  USEL UR61, UR59, 0x1, !UP0 ;  /* 0x000000013b3d7887 */ /* 0x000fe2000c000000 */
[----:B------:R-:W-:Y:S01]  /*4110*/  UMOV UR38, URZ ;  /* 0x000000ff00267c82 */ /* 0x000fe20008000000 */
[----:B------:R-:W-:-:S09]  /*4120*/  UMOV UR36, URZ ;  /* 0x000000ff00247c82 */ /* 0x000fd20008000000 */
[----:B------:R-:W-:Y:S02]  /*4130*/  UIADD3 UR51, UPT, UPT, UR28, 0x108, URZ ;  /* 0x000001081c337890 */ /* 0x000fe4000fffe0ff */
[----:B------:R-:W-:Y:S02]  /*4140*/  UIADD3 UR46, UPT, UPT, UR28, -0x7fffff00, URZ ;  /* 0x800001001c2e7890 */ /* 0x000fe4000fffe0ff */
[----:B------:R-:W-:Y:S02]  /*4150*/  UIADD3 UR50, UPT, UPT, UR28, 0x100, URZ ;  /* 0x000001001c327890 */ /* 0x000fe4000fffe0ff */
[----:B------:R-:W-:Y:S02]  /*4160*/  UIADD3 UR48, UPT, UPT, UR28, 0x104, URZ ;  /* 0x000001041c307890 */ /* 0x000fe4000fffe0ff */
[----:B------:R-:W-:Y:S02]  /*4170*/  UIADD3 UR49, UPT, UPT, UR28, 0x10c, URZ ;  /* 0x0000010c1c317890 */ /* 0x000fe4000fffe0ff */
[----:B------:R-:W-:-:S02]  /*4180*/  UIADD3 UR47, UPT, UPT, UR28, -0x7ffffef8, URZ ;  /* 0x800001081c2f7890 */ /* 0x000fc4000fffe0ff */
[----:B------:R-:W-:Y:S02]  /*4190*/  UIADD3 UR44, UPT, UPT, UR28, -0x7ffffefc, URZ ;  /* 0x800001041c2c7890 */ /* 0x000fe4000fffe0ff */
[----:B------:R-:W-:Y:S02]  /*41a0*/  UIADD3 UR45, UPT, UPT, UR28, -0x7ffffef4, URZ ;  /* 0x8000010c1c2d7890 */ /* 0x000fe4000fffe0ff */
[----:B------:R-:W-:Y:S02]  /*41b0*/  USHF.R.U32.HI UR6, URZ, 0x1a, UR51 ;  /* 0x0000001aff067899 */ /* 0x000fe40008011633 */
[----:B------:R-:W-:Y:S02]  /*41c0*/  USHF.R.U32.HI UR5, URZ, 0x11, UR46 ;  /* 0x00000011ff057899 */ /* 0x000fe4000801162e */
[----:B------:R-:W-:Y:S02]  /*41d0*/  USHF.R.U32.HI UR7, URZ, 0x11, UR50 ;  /* 0x00000011ff077899 */ /* 0x000fe40008011632 */
[----:B------:R-:W-:-:S02]  /*41e0*/  USHF.R.U32.HI UR8, URZ, 0x11, UR48 ;  /* 0x00000011ff087899 */ /* 0x000fc40008011630 */
[----:B------:R-:W-:Y:S02]  /*41f0*/  USHF.R.U32.HI UR4, URZ, 0x1a, UR47 ;  /* 0x0000001aff047899 */ /* 0x000fe4000801162f */
[----:B------:R-:W-:Y:S02]  /*4200*/  USHF.R.U32.HI UR9, URZ, 0x1a, UR49 ;  /* 0x0000001aff097899 */ /* 0x000fe40008011631 */
[----:B------:R-:W-:Y:S02]  /*4210*/  USHF.R.U32.HI UR11, URZ, 0x11, UR44 ;  /* 0x00000011ff0b7899 */ /* 0x000fe4000801162c */
[----:B------:R-:W-:Y:S02]  /*4220*/  USHF.R.U32.HI UR12, URZ, 0x1a, UR45 ;  /* 0x0000001aff0c7899 */ /* 0x000fe4000801162d */
[----:B------:R-:W-:Y:S02]  /*4230*/  ULOP3.LUT UR42, UR6, 0x30, URZ, 0xc0, !UPT ;  /* 0x00000030062a7892 */ /* 0x000fe4000f8ec0ff */
[----:B------:R-:W-:-:S02]  /*4240*/  ULOP3.LUT UR10, UR5, 0x6000, URZ, 0xc0, !UPT ;  /* 0x00006000050a7892 */ /* 0x000fc4000f8ec0ff */
[----:B------:R-:W-:Y:S02]  /*4250*/  ULOP3.LUT UR13, UR7, 0x6000, URZ, 0xc0, !UPT ;  /* 0x00006000070d7892 */ /* 0x000fe4000f8ec0ff */
[----:B------:R-:W-:Y:S02]  /*4260*/  ULOP3.LUT UR5, UR8, 0x6000, URZ, 0xc0, !UPT ;  /* 0x0000600008057892 */ /* 0x000fe4000f8ec0ff */
[----:B------:R-:W-:Y:S02]  /*4270*/  ULOP3.LUT UR4, UR4, 0x30, URZ, 0xc0, !UPT ;  /* 0x0000003004047892 */ /* 0x000fe4000f8ec0ff */
[----:B------:R-:W-:Y:S02]  /*4280*/  ULOP3.LUT UR8, UR9, 0x30, URZ, 0xc0, !UPT ;  /* 0x0000003009087892 */ /* 0x000fe4000f8ec0ff */
        /* <DEDUP_REMOVED lines=10> */
[----:B------:R-:W-:Y:S02]  /*4330*/  UPRMT UR43, UR42, 0x5410, UR13 ;  /* 0x000054102a2b7896 */ /* 0x000fe4000800000d */
[----:B------:R-:W-:Y:S02]  /*4340*/  UPRMT UR41, UR4, 0x5410, UR10 ;  /* 0x0000541004297896 */ /* 0x000fe4000800000a */
[----:B------:R-:W-:Y:S02]  /*4350*/  UPRMT UR39, UR8, 0x5410, UR5 ;  /* 0x0000541008277896 */ /* 0x000fe40008000005 */
[----:B------:R-:W-:Y:S01]  /*4360*/  UPRMT UR37, UR6, 0x5410, UR7 ;  /* 0x0000541006257896 */ /* 0x000fe20008000007 */
[----:B------:R-:W-:-:S11]  /*4370*/  UMOV UR42, URZ ;  /* 0x000000ff002a7c82 */ /* 0x000fd60008000000 */
.L_x_81:
[C---:B------:R-:W-:Y:S02]  /*4380*/  LEA R0, R8.reuse, UR34, 0x3 ;  /* 0x0000002208007c11 */ /* 0x040fe4000f8e18ff */
[----:B------:R-:W-:Y:S02]  /*4390*/  SHF.L.U32 R5, R3, 0x1f, RZ ;  /* 0x0000001f03057819 */ /* 0x000fe400000006ff */
[----:B------:R-:W-:Y:S02]  /*43a0*/  LEA R4, R8, UR34, 0x4 ;  /* 0x0000002208047c11 */ /* 0x000fe4000f8e20ff */
[----:B------:R-:W1:Y:S02]  /*43b0*/  SYNCS.PHASECHK.TRANS64.TRYWAIT P0, [R0+URZ+0xc0], R5 ;  /* 0x0000c005000075a7 */ /* 0x000e6400080011ff */
[----:B-1-3--:R-:W-:Y:S05]  /*43c0*/  @!P0 BRA `(.L_x_74) ;  /* 0x0000006400d88947 */ /* 0x00afea0003800000 */
.L_x_178:
[----:B-1----:R-:W1:Y:S01]  /*43d0*/  LDS.128 R4, [R4+0x130] ;  /* 0x0001300004047984 */ /* 0x002e620000000c00 */
[----:B------:R-:W-:Y:S02]  /*43e0*/  VIADD R0, R0, 0xd0 ;  /* 0x000000d000007836 */ /* 0x000fe40000000000 */
[----:B------:R-:W-:Y:S01]  /*43f0*/  VIADD R8, R8, 0x1 ;  /* 0x0000000108087836 */ /* 0x000fe20000000000 */
[----:B------:R-:W-:Y:S01]  /*4400*/  @!PT LDS RZ, [RZ] ;  /* 0x00000000fffff984 */ /* 0x000fe20000000800 */
[----:B------:R-:W-:Y:S01]  /*4410*/  @!PT LDS RZ, [RZ] ;  /* 0x00000000fffff984 */ /* 0x000fe20000000800 */
[----:B------:R-:W-:Y:S01]  /*4420*/  @!PT LDS RZ, [RZ] ;  /* 0x00000000fffff984 */ /* 0x000fe20000000800 */
[----:B------:R-:W-:Y:S01]  /*4430*/  @!PT LDS RZ, [RZ] ;  /* 0x00000000fffff984 */ /* 0x000fe20000000800 */
[----:B------:R2:W-:Y:S06]  /*4440*/  MEMBAR.ALL.CTA ;  /* 0x0000000000007992 */ /* 0x0005ec0000008000 */
[----:B--2---:R-:W2:Y:S01]  /*4450*/  FENCE.VIEW.ASYNC.S ;  /* 0x00000000000073c6 */ /* 0x004ea20000000000 */
[----:B------:R-:W-:-:S04]  /*4460*/  PRMT R0, RZ, 0x654, R0 ;  /* 0x00000654ff007816 */ /* 0x000fc80000000000 */
[----:B--2---:R2:W-:Y:S01]  /*4470*/  SYNCS.ARRIVE.TRANS64.RED.A1T0 RZ, [R0+URZ], RZ ;  /* 0x000000ff00ff79a7 */ /* 0x0045e200081004ff */
[----:B-1----:R-:W-:Y:S01]  /*4480*/  LOP3.LUT P1, RZ, R6, 0x1, RZ, 0xc0, !PT ;  /* 0x0000000106ff7812 */ /* 0x002fe2000782c0ff */
[----:B--2---:R-:W-:-:S12]  /*4490*/  BRA.U UP2, `(.L_x_75) ;  /* 0x00000005023c7547 */ /* 0x004fd8000b800000 */
[----:B------:R-:W1:Y:S01]  /*44a0*/  LDCU UR4, c[0x0][0x38c] ;  /* 0x00007180ff0477ac */ /* 0x000e620008000800 */
[----:B------:R-:W-:Y:S02]  /*44b0*/  PLOP3.LUT P2, PT, PT, PT, PT, 0x80, 0x8 ;  /* 0x000000000008781c */ /* 0x000fe40003f4f070 */
[----:B------:R-:W-:Y:S01]  /*44c0*/  SHF.L.U32 R5, R9, 0x1f, RZ ;  /* 0x0000001f09057819 */ /* 0x000fe200000006ff */
[----:B------:R-:W-:Y:S02]  /*44d0*/  ULEA UR58, UR57, UR34, 0x3 ;  /* 0x00000022393a7291 */ /* 0x000fe4000f8e18ff */
[----:B------:R-:W-:Y:S02]  /*44e0*/  ULEA UR29, UR57, UR28, 0x7 ;  /* 0x0000001c391d7291 */ /* 0x000fe4000f8e38ff */
[----:B-1----:R-:W-:-:S06]  /*44f0*/  UISETP.GE.AND UP0, UPT, UR4, 0x1, UPT ;  /* 0x000000010400788c */ /* 0x002fcc000bf06270 */
[----:B------:R-:W-:-:S05]  /*4500*/  PLOP3.LUT P0, PT, PT, PT, UP0, 0x80, 0x8 ;  /* 0x000000000008781c */ /* 0x000fca0003f0f008 */
[----:B------:R-:W-:-:S08]  /*4510*/  @UP0 ULEA UR4, UR31, UR34, 0x3 ;  /* 0x000000221f040291 */ /* 0x000fd0000f8e18ff */
[----:B------:R-:W-:-:S04]  /*4520*/  @P0 SHF.L.U32 R0, R2, 0x1f, RZ ;  /* 0x0000001f02000819 */ /* 0x000fc800000006ff */
[----:B------:R1:W2:Y:S01]  /*4530*/  @P0 SYNCS.PHASECHK.TRANS64.TRYWAIT P2, [UR4], R0 ;  /* 0x00000000ff0005a7 */ /* 0x0002a20008041104 */
[----:B------:R-:W3:Y:S02]  /*4540*/  SYNCS.PHASECHK.TRANS64.TRYWAIT P0, [UR58+0xf0], R5 ;  /* 0x0000f005ff0075a7 */ /* 0x000ee4000800113a */
[----:B-123--:R-:W-:Y:S05]  /*4550*/  @!P0 BRA `(.L_x_76) ;  /* 0x0000006400888947 */ /* 0x00efea0003800000 */
.L_x_180:
[----:B------:R-:W-:Y:S01]  /*4560*/  UMOV UR35, UR30 ;  /* 0x0000001e00237c82 */ /* 0x000fe20008000000 */
[----:B------:R-:W-:Y:S05]  /*4570*/  BRA.U !UP0, `(.L_x_77) ;  /* 0x0000000108f47547 */ /* 0x000fea000b800000 */
[----:B------:R-:W-:Y:S01]  /*4580*/  UIADD3 UR35, UPT, UPT, UR61, UR30, URZ ;  /* 0x0000001e3d237290 */ /* 0x000fe2000fffe0ff */
[----:B------:R-:W-:Y:S01]  /*4590*/  UMOV UR11, URZ ;  /* 0x000000ff000b7c82 */ /* 0x000fe20008000000 */
[----:B------:R-:W-:Y:S01]  /*45a0*/  UMOV UR32, UR59 ;  /* 0x0000003b00207c82 */ /* 0x000fe20008000000 */
[----:B------:R-:W-:-:S09]  /*45b0*/  UMOV UR9, UR31 ;  /* 0x0000001f00097c82 */ /* 0x000fd20008000000 */
.L_x_80:
[----:B--2---:R-:W-:Y:S01]  /*45c0*/  ULEA UR7, UR9, UR34, 0x3 ;  /* 0x0000002209077291 */ /* 0x004fe2000f8e18ff */
[----:B---3--:R-:W-:Y:S11]  /*45d0*/  @P2 BRA `(.L_x_78) ;  /* 0x00000000000c2947 */ /* 0x008ff60003800000 */
[----:B-1----:R-:W-:Y:S04]  /*45e0*/  SHF.L.U32 R5, R2, 0x1f, RZ ;  /* 0x0000001f02057819 */ /* 0x002fe800000006ff */
[----:B------:R-:W1:Y:S02]  /*45f0*/  SYNCS.PHASECHK.TRANS64.TRYWAIT P0, [UR7], R5 ;  /* 0x00000005ff0075a7 */ /* 0x000e640008001107 */
[----:B-1----:R-:W-:Y:S05]  /*4600*/  @!P0 BRA `(.L_x_79) ;  /* 0x0000006400748947 */ /* 0x002fea0003800000 */
.L_x_78:
[----:B------:R-:W-:Y:S01]  /*4610*/  UISETP.NE.AND UP0, UPT, UR32, 0x1, UPT ;  /* 0x000000012000788c */ /* 0x000fe2000bf05270 */
[----:B------:R-:W-:Y:S01]  /*4620*/  PLOP3.LUT P2, PT, PT, PT, PT, 0x80, 0x8 ;  /* 0x000000000008781c */ /* 0x000fe20003f4f070 */
[----:B------:R-:W-:Y:S02]  /*4630*/  UIADD3 UR4, UPT, UPT, UR9, 0x1, URZ ;  /* 0x0000000109047890 */ /* 0x000fe4000fffe0ff */
[----:B------:R-:W-:Y:S02]  /*4640*/  ULEA UR10, UR9, UR55, 0x6 ;  /* 0x00000037090a7291 */ /* 0x000fe4000f8e30ff */
[----:B------:R-:W-:Y:S01]  /*4650*/  UISETP.NE.AND UP1, UPT, UR4, 0x7, UPT ;  /* 0x000000070400788c */ /* 0x000fe2000bf25270 */
[----:B------:R-:W-:Y:S01]  /*4660*/  PLOP3.LUT P0, PT, PT, PT, UP0, 0x80, 0x8 ;  /* 0x000000000008781c */ /* 0x000fe20003f0f008 */
[----:B------:R-:W-:Y:S02]  /*4670*/  ULEA UR8, UR9, UR56, 0x6 ;  /* 0x0000003809087291 */ /* 0x000fe4000f8e30ff */
[----:B------:R-:W-:Y:S02]  /*4680*/  USEL UR5, URZ, 0x1, UP1 ;  /* 0x00000001ff057887 */ /* 0x000fe40008800000 */
[----:B------:R-:W-:Y:S02]  /*4690*/  USEL UR31, UR4, URZ, UP1 ;  /* 0x000000ff041f7287 */ /* 0x000fe40008800000 */
[----:B------:R-:W-:Y:S02]  /*46a0*/  ULEA UR6, UR9, UR54, 0x9 ;  /* 0x0000003609067291 */ /* 0x000fe4000f8e48ff */
[----:B------:R-:W-:Y:S01]  /*46b0*/  @UP0 ULEA UR4, UR31, UR34, 0x3 ;  /* 0x000000221f040291 */ /* 0x000fe2000f8e18ff */
[----:B------:R-:W-:Y:S01]  /*46c0*/  LOP3.LUT R2, R2, UR5, RZ, 0x3c, !PT ;  /* 0x0000000502027c12 */ /* 0x000fe2000f8e3cff */
[----:B------:R-:W-:Y:S02]  /*46d0*/  UIADD3 UR26, UPT, UPT, UR10, 0x20, URZ ;  /* 0x000000200a1a7890 */ /* 0x000fe4000fffe0ff */
[----:B------:R-:W-:Y:S01]  /*46e0*/  UISETP.NE.U32.AND UP0, UPT, UR11, URZ, UPT ;  /* 0x000000ff0b00728c */ /* 0x000fe2000bf05070 */
[----:B-1----:R-:W-:Y:S01]  /*46f0*/  @P0 SHF.L.U32 R0, R2, 0x1f, RZ ;  /* 0x0000001f02000819 */ /* 0x002fe200000006ff */
[----:B------:R-:W-:Y:S02]  /*4700*/  UIADD3 UR24, UPT, UPT, UR8, 0x20, URZ ;  /* 0x0000002008187890 */ /* 0x000fe4000fffe0ff */
[----:B------:R-:W-:Y:S01]  /*4710*/  UIADD3 UR22, UPT, UPT, UR6, 0x2, URZ ;  /* 0x0000000206167890 */ /* 0x000fe2000fffe0ff */
[----:B------:R2:W3:Y:S01]  /*4720*/  @P0 SYNCS.PHASECHK.TRANS64.TRYWAIT P2, [UR4], R0 ;  /* 0x00000000ff0005a7 */ /* 0x0004e20008041104 */
[----:B------:R-:W-:Y:S02]  /*4730*/  ULEA UR4, UR9, UR53, 0xa ;  /* 0x0000003509047291 */ /* 0x000fe4000f8e50ff */
[----:B------:R-:W-:Y:S02]  /*4740*/  UIADD3 UR18, UPT, UPT, UR6, 0x4, URZ ;  /* 0x0000000406127890 */ /* 0x000fe4000fffe0ff */
[----:B------:R-:W-:Y:S02]  /*4750*/  UIADD3 UR20, UPT, UPT, UR4, 0x2, URZ ;  /* 0x0000000204147890 */ /* 0x000fe4000fffe0ff */
[----:B------:R-:W-:Y:S02]  /*4760*/  UIADD3 UR16, UPT, UPT, UR4, 0x4, URZ ;  /* 0x0000000404107890 */ /* 0x000fe4000fffe0ff */
[----:B------:R-:W-:Y:S02]  /*4770*/  UIADD3 UR14, UPT, UPT, UR6, 0x6, URZ ;  /* 0x00000006060e7890 */ /* 0x000fe4000fffe0ff */
[----:B------:R-:W-:Y:S02]  /*4780*/  UIADD3 UR12, UPT, UPT, UR4, 0x6, URZ ;  /* 0x00000006040c7890 */ /* 0x000fe4000fffe0ff */
[----:B------:R-:W-:Y:S02]  /*4790*/  UIADD3 UR33, UPT, UPT, UR7, 0x38, URZ ;  /* 0x0000003807217890 */ /* 0x000fe4000fffe0ff */
[----:B------:R-:W-:Y:S02]  /*47a0*/  UIADD3 UR30, UPT, UPT, UR30, 0x1, URZ ;  /* 0x000000011e1e7890 */ /* 0x000fe4000fffe0ff */
[----:B------:R-:W-:Y:S01]  /*47b0*/  UIADD3 UR32, UPT, UPT, UR32, -0x1, URZ ;  /* 0xffffffff20207890 */ /* 0x000fe2000fffe0ff */
[----:B------:R-:W-:Y:S01]  /*47c0*/  UMOV UR11, 0x4008 ;  /* 0x00004008000b7882 */ /* 0x000fe20000000000 */
[----:B------:R-:W-:Y:S01]  /*47d0*/  UMOV UR27, 0x4008 ;  /* 0x00004008001b7882 */ /* 0x000fe20000000000 */
[----:B------:R1:W-:Y:S01]  /*47e0*/  UTCCP.T.S.2CTA.4x32dp128bit tmem[UR28+0x100], gdesc[UR10] ;  /* 0x0001000a1c0079e7 */ /* 0x0003e20009300000 */
[----:B------:R-:W-:Y:S01]  /*47f0*/  UTCCP.T.S.2CTA.4x32dp128bit tmem[UR28+0x104], gdesc[UR26] ;  /* 0x0001041a1c0079e7 */ /* 0x000fe20009300000 */
[----:B------:R-:W-:Y:S01]  /*4800*/  UMOV UR9, 0x4008 ;  /* 0x0000400800097882 */ /* 0x000fe20000000000 */
[----:B------:R-:W-:Y:S01]  /*4810*/  UMOV UR25, 0x4008 ;  /* 0x0000400800197882 */ /* 0x000fe20000000000 */
[----:B------:R4:W-:Y:S01]  /*4820*/  UTCCP.T.S.2CTA.4x32dp128bit tmem[UR28+0x108], gdesc[UR8] ;  /* 0x000108081c0079e7 */ /* 0x0009e20009300000 */
[----:B------:R2:W-:Y:S01]  /*4830*/  UTCCP.T.S.2CTA.4x32dp128bit tmem[UR28+0x10c], gdesc[UR24] ;  /* 0x00010c181c0079e7 */ /* 0x0005e20009300000 */
[----:B------:R-:W-:Y:S01]  /*4840*/  UMOV UR7, 0x40004040 ;  /* 0x4000404000077882 */ /* 0x000fe20000000000 */
[----:B------:R-:W-:Y:S01]  /*4850*/  UMOV UR5, 0x40004040 ;  /* 0x4000404000057882 */ /* 0x000fe20000000000 */
[----:B------:R-:W-:Y:S01]  /*4860*/  UMOV UR23, 0x40004040 ;  /* 0x4000404000177882 */ /* 0x000fe20000000000 */
[----:B------:R2:W-:Y:S01]  /*4870*/  UTCOMMA.2CTA gdesc[UR4], gdesc[UR6], tmem[UR29], tmem[UR42], idesc[UR43], tmem[UR50], UP0 ;  /* 0xc0322a06040075ea */ /* 0x0005e2000820001d */
[----:B------:R-:W-:Y:S01]  /*4880*/  UISETP.NE.AND UP0, UPT, UR30, UR35, UPT ;  /* 0x000000231e00728c */ /* 0x000fe2000bf05270 */
[----:B------:R-:W-:Y:S01]  /*4890*/  UMOV UR21, 0x40004040 ;  /* 0x4000404000157882 */ /* 0x000fe20000000000 */
[----:B------:R-:W-:Y:S01]  /*48a0*/  UMOV UR19, 0x40004040 ;  /* 0x4000404000137882 */ /* 0x000fe20000000000 */
[----:B------:R2:W-:Y:S01]  /*48b0*/  UTCOMMA.2CTA gdesc[UR20], gdesc[UR22], tmem[UR29], tmem[UR40], idesc[UR41], tmem[UR46], UPT ;  /* 0xc02e2816140075ea */ /* 0x0005e2000ba0001d */
[----:B------:R-:W-:Y:S01]  /*48c0*/  UMOV UR17, 0x40004040 ;  /* 0x4000404000117882 */ /* 0x000fe20000000000 */
[----:B------:R-:W-:Y:S01]  /*48d0*/  UMOV UR15, 0x40004040 ;  /* 0x40004040000f7882 */ /* 0x000fe20000000000 */
[----:B------:R2:W-:Y:S01]  /*48e0*/  UTCOMMA.2CTA gdesc[UR16], gdesc[UR18], tmem[UR29], tmem[UR38], idesc[UR39], tmem[UR48], UPT ;  /* 0xc0302612100075ea */ /* 0x0005e2000ba0001d */
[----:B------:R-:W-:Y:S02]  /*48f0*/  UMOV UR13, 0x40004040 ;  /* 0x40004040000d7882 */ /* 0x000fe40000000000 */
[----:B------:R2:W-:Y:S01]  /*4900*/  UTCOMMA.2CTA gdesc[UR12], gdesc[UR14], tmem[UR29], tmem[UR36], idesc[UR37], tmem[UR44], UPT ;  /* 0xc02c240e0c0075ea */ /* 0x0005e2000ba0001d */
[----:B------:R2:W-:Y:S01]  /*4910*/  UTCBAR.2CTA.MULTICAST [UR33], URZ, UR52 ;  /* 0x000000ff210073e9 */ /* 0x0005e20008200834 */
[----:B-1----:R-:W-:Y:S01]  /*4920*/  UMOV UR11, 0x1 ;  /* 0x00000001000b7882 */ /* 0x002fe20000000000 */
[----:B----4-:R-:W-:Y:S01]  /*4930*/  UMOV UR9, UR31 ;  /* 0x0000001f00097c82 */ /* 0x010fe20008000000 */
[----:B------:R-:W-:Y:S05]  /*4940*/  BRA.U UP0, `(.L_x_80) ;  /* 0xfffffffd001c7547 */ /* 0x000fea000b83ffff */
.L_x_77:
[----:B--2---:R-:W-:Y:S01]  /*4950*/  UIADD3 UR4, UPT, UPT, UR58, 0xe0, URZ ;  /* 0x000000e03a047890 */ /* 0x004fe2000fffe0ff */
[----:B------:R-:W-:-:S08]  /*4960*/  UMOV UR30, UR35 ;  /* 0x00000023001e7c82 */ /* 0x000fd00008000000 */
[----:B------:R2:W-:Y:S01]  /*4970*/  UTCBAR.2CTA.MULTICAST [UR4], URZ, UR60 ;  /* 0x000000ff040073e9 */ /* 0x0005e2000820083c */
[----:B------:R-:W-:Y:S02]  /*4980*/  NOP ;  /* 0x0000000000007918 */ /* 0x000fe40000000000 */
.L_x_75:
[----:B--2---:R-:W-:Y:S01]  /*4990*/  UIADD3 UR4, UPT, UPT, UR57, 0x1, URZ ;  /* 0x0000000139047890 */ /* 0x004fe2000fffe0ff */
[----:B------:R-:W-:-:S03]  /*49a0*/  ISETP.NE.AND P0, PT, R8, 0x2, PT ;  /* 0x000000020800780c */ /* 0x000fc60003f05270 */
[----:B------:R-:W-:Y:S01]  /*49b0*/  UISETP.NE.AND UP0, UPT, UR4, 0x2, UPT ;  /* 0x000000020400788c */ /* 0x000fe2000bf05270 */
[----:B-1----:R-:W-:Y:S02]  /*49c0*/  SEL R0, RZ, 0x1, P0 ;  /* 0x00000001ff007807 */ /* 0x002fe40000000000 */
[----:B------:R-:W-:Y:S01]  /*49d0*/  SEL R8, R8, RZ, P0 ;  /* 0x000000ff08087207 */ /* 0x000fe20000000000 */
[----:B------:R-:W-:Y:S01]  /*49e0*/  USEL UR5, URZ, 0x1, UP0 ;  /* 0x00000001ff057887 */ /* 0x000fe20008000000 */
[----:B------:R-:W-:Y:S01]  /*49f0*/  LOP3.LUT R3, R3, R0, RZ, 0x3c, !PT ;  /* 0x0000000003037212 */ /* 0x000fe200078e3cff */
[----:B------:R-:W-:-:S04]  /*4a00*/  USEL UR57, UR4, URZ, UP0 ;  /* 0x000000ff04397287 */ /* 0x000fc80008000000 */
[----:B------:R-:W-:Y:S01]  /*4a10*/  LOP3.LUT R9, R9, UR5, RZ, 0x3c, !PT ;  /* 0x0000000509097c12 */ /* 0x000fe2000f8e3cff */
[----:B------:R-:W-:Y:S07]  /*4a20*/  @P1 BRA `(.L_x_81) ;  /* 0xfffffff800541947 */ /* 0x000fee000383ffff */
[----:B------:R-:W1:Y:S01]  /*4a30*/  S2UR UR8, SR_CgaCtaId ;  /* 0x00000000000879c3 */ /* 0x000e620000008800 */
[----:B------:R-:W-:Y:S01]  /*4a40*/  ELECT P0, URZ, PT ;  /* 0x0000000000ff782f */ /* 0x000fe20003800000 */
[----:B------:R-:W-:Y:S01]  /*4a50*/  HFMA2 R0, -RZ, RZ, 0, 5.9604644775390625e-08 ;  /* 0x00000001ff007431 */ /* 0x000fe200000001ff */
[----:B------:R-:W-:-:S05]  /*4a60*/  UMOV UR4, 0x40 ;  /* 0x0000004000047882 */ /* 0x000fca0000000000 */
[----:B------:R-:W-:Y:S01]  /*4a70*/  UVIRTCOUNT.DEALLOC.SMPOOL 0x80 ;  /* 0x000000800000784c */ /* 0x000fe20000000000 */
[----:B------:R-:W-:Y:S02]  /*4a80*/  UISETP.NE.AND UP0, UPT, UR64, URZ, UPT ;  /* 0x000000ff4000728c */ /* 0x000fe4000bf05270 */
[----:B-1----:R-:W-:-:S09]  /*4a90*/  ULEA UR8, UR8, UR4, 0x18 ;  /* 0x0000000408087291 */ /* 0x002fd2000f8ec0ff */
[----:B------:R1:W-:Y:S01]  /*4aa0*/  @P0 STS.U8 [UR8+0x1c], R0 ;  /* 0x00001c00ff000988 */ /* 0x0003e20008000008 */
[----:B------:R-:W-:Y:S05]  /*4ab0*/  BRA.U UP0, `(.L_x_82) ;  /* 0x0000000100587547 */ /* 0x000fea000b800000 */
[----:B------:R-:W-:Y:S01]  /*4ac0*/  UIADD3 UR5, UPT, UPT, UR34, 0xf0, URZ ;  /* 0x000000f022057890 */ /* 0x000fe2000fffe0ff */
[----:B------:R-:W-:-:S03]  /*4ad0*/  SHF.L.U32 R3, R9, 0x1f, RZ ;  /* 0x0000001f09037819 */ /* 0x000fc600000006ff */
[----:B------:R-:W-:-:S09]  /*4ae0*/  ULEA UR4, UR57, UR5, 0x3 ;  /* 0x0000000539047291 */ /* 0x000fd2000f8e18ff */
[----:B------:R-:W2:Y:S02]  /*4af0*/  SYNCS.PHASECHK.TRANS64.TRYWAIT P0, [UR4], R3 ;  /* 0x00000003ff0075a7 */ /* 0x000ea40008001104 */
[----:B--2---:R-:W-:Y:S05]  /*4b00*/  @!P0 BRA `(.L_x_83) ;  /* 0x00000060004c8947 */ /* 0x004fea0003800000 */
.L_x_183:
[----:B------:R-:W-:-:S04]  /*4b10*/  UIADD3 UR4, UPT, UPT, UR57, 0x1, URZ ;  /* 0x0000000139047890 */ /* 0x000fc8000fffe0ff */
[----:B------:R-:W-:-:S04]  /*4b20*/  UISETP.NE.AND UP1, UPT, UR4, 0x2, UPT ;  /* 0x000000020400788c */ /* 0x000fc8000bf25270 */
[----:B------:R-:W-:Y:S02]  /*4b30*/  USEL UR6, URZ, 0x1, UP1 ;  /* 0x00000001ff067887 */ /* 0x000fe40008800000 */
[----:B------:R-:W-:-:S04]  /*4b40*/  USEL UR4, UR4, URZ, UP1 ;  /* 0x000000ff04047287 */ /* 0x000fc80008800000 */
[----:B------:R-:W-:Y:S01]  /*4b50*/  ULEA UR4, UR4, UR5, 0x3 ;  /* 0x0000000504047291 */ /* 0x000fe2000f8e18ff */
[----:B-1----:R-:W-:-:S04]  /*4b60*/  LOP3.LUT R3, R9, UR6, RZ, 0x3c, !PT ;  /* 0x0000000609037c12 */ /* 0x002fc8000f8e3cff */
[----:B------:R-:W-:Y:S01]  /*4b70*/  SHF.L.U32 R3, R3, 0x1f, RZ ;  /* 0x0000001f03037819 */ /* 0x000fe200000006ff */
[----:B------:R-:W-:-:S04]  /*4b80*/  IMAD.U32 R0, RZ, RZ, UR4 ;  /* 0x00000004ff007e24 */ /* 0x000fc8000f8e00ff */
[----:B------:R1:W2:Y:S03]  /*4b90*/  SYNCS.PHASECHK.TRANS64.TRYWAIT P0, [R0+URZ], R3 ;  /* 0x00000003000075a7 */ /* 0x0002a600080011ff */
[----:B--2---:R-:W-:Y:S05]  /*4ba0*/  @!P0 NANOSLEEP.SYNCS 0x989680 ;  /* 0x009896800000895d */ /* 0x004fea0003900000 */
[----:B------:R-:W2:Y:S02]  /*4bb0*/  @!P0 SYNCS.PHASECHK.TRANS64 P0, [R0+URZ], R3 ;  /* 0x00000003000085a7 */ /* 0x000ea400080010ff */
[----:B--2---:R-:W-:Y:S05]  /*4bc0*/  @P0 BRA `(.L_x_84) ;  /* 0x0000000000200947 */ /* 0x004fea0003800000 */
.L_x_85:
[----:B--2---:R2:W4:Y:S02]  /*4bd0*/  SYNCS.PHASECHK.TRANS64.TRYWAIT P0, [R0+URZ], R3 ;  /* 0x00000003000075a7 */ /* 0x00452400080011ff */
[----:B----4-:R-:W-:Y:S05]  /*4be0*/  @!P0 NANOSLEEP.SYNCS 0x989680 ;  /* 0x009896800000895d */ /* 0x010fea0003900000 */
[----:B------:R-:W4:Y:S02]  /*4bf0*/  @!P0 SYNCS.PHASECHK.TRANS64 P0, [R0+URZ], R3 ;  /* 0x00000003000085a7 */ /* 0x000f2400080010ff */
[----:B----4-:R-:W-:Y:S05]  /*4c00*/  @!P0 BRA `(.L_x_85) ;  /* 0xfffffffc00f08947 */ /* 0x010fea000383ffff */
[----:B------:R-:W-:Y:S05]  /*4c10*/  BRA `(.L_x_84) ;  /* 0x00000000000c7947 */ /* 0x000fea0003800000 */
.L_x_82:
[----:B------:R-:W-:-:S04]  /*4c20*/  UIADD3 UR4, UPT, UPT, UR34, 0x120, URZ ;  /* 0x0000012022047890 */ /* 0x000fc8000fffe0ff */
[----:B------:R-:W-:-:S09]  /*4c30*/  UPRMT UR4, UR62, 0x654, UR4 ;  /* 0x000006543e047896 */ /* 0x000fd20008000004 */
[----:B------:R-:W-:Y:S03]  /*4c40*/  SYNCS.ARRIVE.TRANS64.RED.A1T0 RZ, [UR4], RZ ;  /* 0x000000ffffff79a7 */ /* 0x000fe60008100404 */
.L_x_84:
[----:B-12---:R-:W-:Y:S01]  /*4c50*/  SHF.L.U32 R3, RZ, 0x1f, RZ ;  /* 0x0000001fff037819 */ /* 0x006fe200000006ff */
[----:B------:R-:W-:Y:S01]  /*4c60*/  UIADD3 UR4, UPT, UPT, UR34, 0x120, URZ ;  /* 0x0000012022047890 */ /* 0x000fe2000fffe0ff */
[----:B------:R-:W-:Y:S02]  /*4c70*/  PLOP3.LUT P0, PT, PT, PT, UP0, 0x80, 0x8 ;  /* 0x000000000008781c */ /* 0x000fe40003f0f008 */
[----:B------:R-:W1:Y:S02]  /*4c80*/  SYNCS.PHASECHK.TRANS64.TRYWAIT P1, [UR34+0x120], R3 ;  /* 0x00012003ff0075a7 */ /* 0x000e640008021122 */
[----:B-1----:R-:W-:Y:S09]  /*4c90*/  @!P1 BRA `(.L_x_86) ;  /* 0x0000006000009947 */ /* 0x002ff20003800000 */
.L_x_185:
[----:B------:R-:W-:Y:S01]  /*4ca0*/  @!UP0 UPRMT UR4, UR62, 0x654, UR4 ;  /* 0x000006543e048896 */ /* 0x000fe20008000004 */
[----:B------:R-:W-:Y:S01]  /*4cb0*/  UMOV UR5, 0xffff ;  /* 0x0000ffff00057882 */ /* 0x000fe20000000000 */
[----:B------:R-:W-:-:S07]  /*4cc0*/  UMOV UR6, 0x1 ;  /* 0x0000000100067882 */ /* 0x000fce0000000000 */
[----:B------:R-:W-:Y:S01]  /*4cd0*/  @!P0 SYNCS.ARRIVE.TRANS64.RED.A1T0 RZ, [UR4], RZ ;  /* 0x000000ffffff89a7 */ /* 0x000fe20008100404 */
[----:B------:R-:W-:Y:S01]  /*4ce0*/  NOP ;  /* 0x0000000000007918 */ /* 0x000fe20000000000 */
[----:B-1----:R-:W1:Y:S01]  /*4cf0*/  LDS R0, [UR8+0x14] ;  /* 0x00001408ff007984 */ /* 0x002e620008000800 */
[----:B------:R-:W-:-:S04]  /*4d00*/  ULOP3.LUT UR4, UR28, 0xffff, URZ, 0xc0, !UPT ;  /* 0x0000ffff1c047892 */ /* 0x000fc8000f8ec0ff */
[----:B------:R-:W-:-:S04]  /*4d10*/  USHF.R.U32.HI UR4, URZ, 0x5, UR4 ;  /* 0x00000005ff047899 */ /* 0x000fc80008011604 */
[----:B------:R-:W-:Y:S02]  /*4d20*/  USHF.L.U32 UR5, UR5, UR4, URZ ;  /* 0x0000000405057299 */ /* 0x000fe400080006ff */
[----:B------:R-:W-:-:S04]  /*4d30*/  USHF.L.U32 UR4, UR6, UR4, URZ ;  /* 0x0000000406047299 */ /* 0x000fc800080006ff */
[----:B-1----:R-:W-:-:S04]  /*4d40*/  LOP3.LUT R0, R0, UR5, RZ, 0xc0, !PT ;  /* 0x0000000500007c12 */ /* 0x002fc8000f8ec0ff */
[----:B------:R-:W-:-:S13]  /*4d50*/  ISETP.NE.AND P0, PT, R0, UR5, PT ;  /* 0x0000000500007c0c */ /* 0x000fda000bf05270 */
[----:B------:R-:W-:Y:S05]  /*4d60*/  @P0 BRA `(.L_x_87) ;  /* 0x0000000000580947 */ /* 0x000fea0003800000 */
[----:B------:R-:W1:Y:S02]  /*4d70*/  LDS R0, [UR8+0x18] ;  /* 0x00001808ff007984 */ /* 0x000e640008000800 */
[----:B-1----:R-:W-:-:S04]  /*4d80*/  LOP3.LUT R0, R0, UR4, RZ, 0xc0, !PT ;  /* 0x0000000400007c12 */ /* 0x002fc8000f8ec0ff */
[----:B------:R-:W-:-:S13]  /*4d90*/  ISETP.NE.AND P0, PT, R0, UR4, PT ;  /* 0x0000000400007c0c */ /* 0x000fda000bf05270 */
[----:B------:R-:W-:Y:S05]  /*4da0*/  @P0 BRA `(.L_x_88) ;  /* 0x00000000003c0947 */ /* 0x000fea0003800000 */
[----:B------:R-:W1:Y:S01]  /*4db0*/  S2R R2, SR_LANEID ;  /* 0x0000000000027919 */ /* 0x000e620000000000 */
[----:B------:R-:W-:Y:S01]  /*4dc0*/  ULOP3.LUT UR5, URZ, UR5, URZ, 0x33, !UPT ;  /* 0x00000005ff057292 */ /* 0x000fe2000f8e33ff */
[----:B------:R-:W-:Y:S01]  /*4dd0*/  LOP3.LUT R4, RZ, UR4, RZ, 0x33, !PT ;  /* 0x00000004ff047c12 */ /* 0x000fe2000f8e33ff */
[----:B------:R-:W-:Y:S02]  /*4de0*/  VOTEU.ANY UR4, UPT, PT ;  /* 0x0000000000047886 */ /* 0x000fe400038e0100 */
[----:B------:R-:W-:Y:S01]  /*4df0*/  UFLO.U32 UR4, UR4 ;  /* 0x00000004000472bd */ /* 0x000fe200080e0000 */
[----:B------:R-:W2:Y:S01]  /*4e00*/  REDUX UR6, R4 ;  /* 0x00000000040673c4 */ /* 0x000ea20000000000 */
[----:B------:R-:W-:-:S06]  /*4e10*/  IMAD.U32 R0, RZ, RZ, UR5 ;  /* 0x00000005ff007e24 */ /* 0x000fcc000f8e00ff */
[----:B------:R4:W-:Y:S01]  /*4e20*/  UTCATOMSWS.AND URZ, UR5 ;  /* 0x0000000500ff79e3 */ /* 0x0009e20008000000 */
[----:B------:R-:W3:Y:S01]  /*4e30*/  REDUX UR7, R0 ;  /* 0x00000000000773c4 */ /* 0x000ee20000000000 */
[----:B-1----:R-:W-:Y:S01]  /*4e40*/  ISETP.EQ.U32.AND P0, PT, R2, UR4, PT ;  /* 0x0000000402007c0c */ /* 0x002fe2000bf02070 */
[----:B--2---:R-:W-:Y:S01]  /*4e50*/  IMAD.U32 R2, RZ, RZ, UR6 ;  /* 0x00000006ff027e24 */ /* 0x004fe2000f8e00ff */
[----:B---3--:R-:W-:-:S11]  /*4e60*/  MOV R3, UR7 ;  /* 0x0000000700037c02 */ /* 0x008fd60008000f00 */
[----:B------:R4:W-:Y:S04]  /*4e70*/  @P0 ATOMS.AND RZ, [UR8+0x14], R3 ;  /* 0x00001403ffff098c */ /* 0x0009e8000a800008 */
[----:B------:R4:W-:Y:S01]  /*4e80*/  @P0 ATOMS.AND RZ, [UR8+0x18], R2 ;  /* 0x00001802ffff098c */ /* 0x0009e2000a800008 */
[----:B------:R-:W-:Y:S05]  /*4e90*/  BRA `(.L_x_89) ;  /* 0x0000000000147947 */ /* 0x000fea0003800000 */
.L_x_88:
[----:B------:R-:W-:Y:S02]  /*4ea0*/  MOV R2, 0x4ec0 ;  /* 0x00004ec000027802 */ /* 0x000fe40000000f00 */
[----:B---3-5:R-:W-:Y:S05]  /*4eb0*/  CALL.REL.NOINC `($__internal_0_$__cuda_sm10x_tcgen05_guardrail_trap_col_being_dealloced_not_returned_by_alloc) ;  /* 0x0000006000e07944 */ /* 0x028fea0003c00000 */
[----:B------:R-:W-:Y:S05]  /*4ec0*/  BRA `(.L_x_89) ;  /* 0x0000000000087947 */ /* 0x000fea0003800000 */
.L_x_87:
[----:B------:R-:W-:Y:S02]  /*4ed0*/  MOV R2, 0x4ef0 ;  /* 0x00004ef000027802 */ /* 0x000fe40000000f00 */
[----:B---3-5:R-:W-:Y:S05]  /*4ee0*/  CALL.REL.NOINC `($__internal_2_$__cuda_sm10x_tcgen05_guardrail_trap_unallocated_columns_being_dealloced) ;  /* 0x0000006000ec7944 */ /* 0x028fea0003c00000 */
.L_x_89:
[----:B------:R-:W-:Y:S01]  /*4ef0*/  NOP ;  /* 0x0000000000007918 */ /* 0x000fe20000000000 */
[----:B----4-:R-:W-:Y:S05]  /*4f00*/  EXIT ;  /* 0x000000000000794d */ /* 0x010fea0003800000 */
.L_x_62:
[----:B------:R-:W-:-:S09]  /*4f10*/  UISETP.NE.OR UP0, UPT, UR19, 0x3, !UP3 ;  /* 0x000000031300788c */ /* 0x000fd2000df05670 */
[----:B------:R-:W-:Y:S05]  /*4f20*/  BRA.U UP0, `(.L_x_90) ;  /* 0x0000001100547547 */ /* 0x000fea000b800000 */
[----:B------:R-:W1:Y:S01]  /*4f30*/  LDCU UR31, c[0x0][0x370] ;  /* 0x00006e00ff1f77ac */ /* 0x000e620008000800 */
[----:B------:R-:W2:Y:S01]  /*4f40*/  LDC.64 R16, c[0x0][0x348] ;  /* 0x0000d200ff107b82 */ /* 0x000ea20000000a00 */
[----:B------:R-:W-:Y:S02]  /*4f50*/  HFMA2 R13, -RZ, RZ, 0, 0 ;  /* 0x00000000ff0d7431 */ /* 0x000fe400000001ff */
[----:B------:R-:W-:Y:S01]  /*4f60*/  IMAD.MOV.U32 R15, RZ, RZ, 0x1 ;  /* 0x00000001ff0f7424 */ /* 0x000fe200078e00ff */
[----:B------:R-:W1:Y:S01]  /*4f70*/  LDCU.128 UR44, c[0x0][0xf10] ;  /* 0x0001e200ff2c77ac */ /* 0x000e620008000c00 */
[----:B------:R-:W-:Y:S01]  /*4f80*/  IMAD.MOV.U32 R14, RZ, RZ, RZ ;  /* 0x000000ffff0e7224 */ /* 0x000fe200078e00ff */
[----:B------:R-:W-:Y:S01]  /*4f90*/  MOV R7, 0x2000 ;  /* 0x0000200000077802 */ /* 0x000fe20000000f00 */
[----:B------:R-:W3:Y:S01]  /*4fa0*/  LDCU UR30, c[0x0][0x374] ;  /* 0x00006e80ff1e77ac */ /* 0x000ee20008000800 */
[----:B------:R-:W4:Y:S01]  /*4fb0*/  LDC.64 R2, c[0x0][0xc88] ;  /* 0x00032200ff027b82 */ /* 0x000f220000000a00 */
[----:B------:R-:W3:Y:S01]  /*4fc0*/  LDCU UR15, c[0x0][0xf0c] ;  /* 0x0001e180ff0f77ac */ /* 0x000ee20008000800 */
[----:B------:R-:W2:Y:S06]  /*4fd0*/  LDCU UR40, c[0x0][0xf20] ;  /* 0x0001e400ff2877ac */ /* 0x000eac0008000800 */
[----:B------:R-:W4:Y:S01]  /*4fe0*/  LDC.64 R4, c[0x0][0xc90] ;  /* 0x00032400ff047b82 */ /* 0x000f220000000a00 */
[----:B------:R-:W2:Y:S01]  /*4ff0*/  LDCU UR4, c[0x0][0xf30] ;  /* 0x0001e600ff0477ac */ /* 0x000ea20008000800 */
[----:B------:R-:W-:Y:S01]  /*5000*/  UMOV UR21, 0x400 ;  /* 0x0000040000157882 */ /* 0x000fe20000000000 */
[----:B-1----:R-:W-:-:S02]  /*5010*/  UIMAD.WIDE.U32 UR6, UR31, UR44, URZ ;  /* 0x0000002c1f0672a5 */ /* 0x002fc4000f8e00ff */
[----:B---3--:R-:W-:Y:S02]  /*5020*/  UIMAD.WIDE.U32 UR8, UR30, UR47, URZ ;  /* 0x0000002f1e0872a5 */ /* 0x008fe4000f8e00ff */
[----:B------:R-:W-:Y:S02]  /*5030*/  ULEA UR21, UR60, UR21, 0x18 ;  /* 0x000000153c157291 */ /* 0x000fe4000f8ec0ff */
[----:B------:R-:W-:Y:S02]  /*5040*/  UPLOP3.LUT UP3, UPT, UPT, UPT, UPT, 0x40, 0x4 ;  /* 0x000000000004789c */ /* 0x000fe40003f6e870 */
[----:B------:R-:W-:Y:S01]  /*5050*/  UIADD3 UR37, UPT, UPT, UR21, 0x88, URZ ;  /* 0x0000008815257890 */ /* 0x000fe2000fffe0ff */
[----:B------:R-:W-:Y:S01]  /*5060*/  UMOV UR6, UR7 ;  /* 0x0000000700067c82 */ /* 0x000fe20008000000 */
[----:B------:R-:W-:Y:S01]  /*5070*/  UMOV UR38, UR9 ;  /* 0x0000000900267c82 */ /* 0x000fe20008000000 */
[----:B------:R-:W-:Y:S02]  /*5080*/  UISETP.GE.AND UP0, UPT, UR42, 0x1, UPT ;  /* 0x000000012a00788c */ /* 0x000fe4000bf06270 */
[----:B------:R-:W-:Y:S01]  /*5090*/  UISETP.NE.AND UP4, UPT, UR42, 0x1, UPT ;  /* 0x000000012a00788c */ /* 0x000fe2000bf85270 */
[----:B------:R-:W1:Y:S01]  /*50a0*/  LDCU.64 UR22, c[0x0][0xf28] ;  /* 0x0001e500ff1677ac */ /* 0x000e620008000a00 */
[----:B------:R-:W-:-:S02]  /*50b0*/  UISETP.NE.AND UP6, UPT, UR15, 0x1, UPT ;  /* 0x000000010f00788c */ /* 0x000fc4000bfc5270 */
[----:B------:R-:W-:Y:S02]  /*50c0*/  UISETP.NE.AND UP5, UPT, UR46, 0x1, UPT ;  /* 0x000000012e00788c */ /* 0x000fe4000bfa5270 */
[----:B------:R-:W-:Y:S02]  /*50d0*/  UIADD3 UR33, UPT, UPT, UR21, 0x70, URZ ;  /* 0x0000007015217890 */ /* 0x000fe4000fffe0ff */
[----:B------:R-:W-:Y:S02]  /*50e0*/  UIADD3 UR25, UPT, UPT, UR21, 0x78, URZ ;  /* 0x0000007815197890 */ /* 0x000fe4000fffe0ff */
[----:B------:R-:W-:Y:S02]  /*50f0*/  UIADD3 UR17, UPT, UPT, UR21, 0x80, URZ ;  /* 0x0000008015117890 */ /* 0x000fe4000fffe0ff */
[----:B------:R-:W-:Y:S02]  /*5100*/  UPRMT UR37, UR60, 0x654, UR37 ;  /* 0x000006543c257896 */ /* 0x000fe40008000025 */
[----:B------:R-:W-:-:S02]  /*5110*/  USHF.R.U32.HI UR39, URZ, UR45, UR6 ;  /* 0x0000002dff277299 */ /* 0x000fc40008011606 */
[----:B--2---:R-:W-:Y:S02]  /*5120*/  USHF.R.U32.HI UR38, URZ, UR40, UR38 ;  /* 0x00000028ff267299 */ /* 0x004fe40008011626 */
[----:B------:R-:W-:-:S11]  /*5130*/  UISETP.NE.AND UP2, UPT, UR4, 0x1, UPT ;  /* 0x000000010400788c */ /* 0x000fd6000bf45270 */
.L_x_101:
[C---:B------:R-:W-:Y:S02]  /*5140*/  LEA R12, R14.reuse, UR21, 0x3 ;  /* 0x000000150e0c7c11 */ /* 0x040fe4000f8e18ff */
[----:B------:R-:W-:Y:S02]  /*5150*/  SHF.L.U32 R9, R13, 0x1f, RZ ;  /* 0x0000001f0d097819 */ /* 0x000fe400000006ff */
[----:B------:R-:W-:Y:S02]  /*5160*/  LEA R10, R14, UR21, 0x4 ;  /* 0x000000150e0a7c11 */ /* 0x000fe4000f8e20ff */
[----:B------:R-:W2:Y:S02]  /*5170*/  SYNCS.PHASECHK.TRANS64.TRYWAIT P0, [R12+URZ+0xc0], R9 ;  /* 0x0000c0090c0075a7 */ /* 0x000ea400080011ff */
[----:B--23--:R-:W-:Y:S05]  /*5180*/  @!P0 BRA `(.L_x_91) ;  /* 0x0000005800dc8947 */ /* 0x00cfea0003800000 */
.L_x_186:
[----:B--2---:R-:W2:Y:S01]  /*5190*/  LDS.128 R8, [R10+0x130] ;  /* 0x000130000a087984 */ /* 0x004ea20000000c00 */
[----:B------:R-:W-:Y:S01]  /*51a0*/  UISETP.GE.AND UP0, UPT, UR42, 0x1, UPT ;  /* 0x000000012a00788c */ /* 0x000fe2000bf06270 */
[----:B------:R-:W-:Y:S01]  /*51b0*/  @!PT LDS RZ, [RZ] ;  /* 0x00000000fffff984 */ /* 0x000fe20000000800 */
[----:B------:R-:W-:Y:S01]  /*51c0*/  @!PT LDS RZ, [RZ] ;  /* 0x00000000fffff984 */ /* 0x000fe20000000800 */
[----:B------:R-:W-:Y:S01]  /*51d0*/  @!PT LDS RZ, [RZ] ;  /* 0x00000000fffff984 */ /* 0x000fe20000000800 */
[----:B------:R-:W-:Y:S01]  /*51e0*/  @!PT LDS RZ, [RZ] ;  /* 0x00000000fffff984 */ /* 0x000fe20000000800 */
[----:B------:R3:W-:Y:S06]  /*51f0*/  MEMBAR.ALL.CTA ;  /* 0x0000000000007992 */ /* 0x0007ec0000008000 */
[----:B---3--:R-:W3:Y:S01]  /*5200*/  FENCE.VIEW.ASYNC.S ;  /* 0x00000000000073c6 */ /* 0x008ee20000000000 */
[----:B--2---:R-:W-:Y:S11]  /*5210*/  LOP3.LUT P0, RZ, R10, 0x1, RZ, 0xc0, !PT ;  /* 0x000000010aff7812 */ /* 0x004ff6000780c0ff */
[----:B------:R-:W-:Y:S02]  /*5220*/  @!UPT UIADD3 URZ, UPT, UPT, URZ, URZ, URZ ;  /* 0x000000fffffff290 */ /* 0x000fe4000fffe0ff */
[----:B---3--:R-:W-:Y:S01]  /*5230*/  VOTEU.ANY UP1, P0 ;  /* 0x0000000000ff7886 */ /* 0x008fe20000020100 */
[----:B------:R-:W-:Y:S11]  /*5240*/  PLOP3.LUT P0, PT, PT, PT, UP1, 0x80, 0x8 ;  /* 0x000000000008781c */ /* 0x000ff60003f0f018 */
[----:B------:R-:W-:Y:S02]  /*5250*/  @!UPT UIADD3 URZ, UPT, UPT, URZ, URZ, URZ ;  /* 0x000000fffffff290 */ /* 0x000fe4000fffe0ff */
[----:B------:R-:W-:Y:S02]  /*5260*/  @P0 SHF.R.U32.HI R0, RZ, 0x10, R9 ;  /* 0x00000010ff000819 */ /* 0x000fe40000011609 */
[----:B------:R-:W-:Y:S02]  /*5270*/  @P0 MOV R6, R8 ;  /* 0x0000000800060202 */ /* 0x000fe40000000f00 */
[----:B------:R-:W-:Y:S01]  /*5280*/  @P0 R2UR UR4, R0 ;  /* 0x00000000000402ca */ /* 0x000fe200000e0000 */
[----:B------:R-:W-:Y:S01]  /*5290*/  VIADD R0, R12, 0xd0 ;  /* 0x000000d00c007836 */ /* 0x000fe20000000000 */
[----:B------:R-:W-:Y:S02]  /*52a0*/  @P0 LOP3.LUT R8, R9, 0xffff, RZ, 0xc0, !PT ;  /* 0x0000ffff09080812 */ /* 0x000fe400078ec0ff */
[----:B------:R-:W-:Y:S02]  /*52b0*/  @P0 R2UR UR6, R6 ;  /* 0x00000000060602ca */ /* 0x000fe400000e0000 */
[----:B------:R-:W-:Y:S02]  /*52c0*/  PRMT R0, RZ, 0x654, R0 ;  /* 0x00000654ff007816 */ /* 0x000fe40000000000 */
[----:B------:R-:W-:Y:S02]  /*52d0*/  @P0 R2UR UR5, R8 ;  /* 0x00000000080502ca */ /* 0x000fe400000e0000 */
[----:B------:R2:W-:Y:S03]  /*52e0*/  SYNCS.ARRIVE.TRANS64.RED.A1T0 RZ, [R0+URZ], RZ ;  /* 0x000000ff00ff79a7 */ /* 0x0005e600081004ff */
[----:B------:R-:W-:Y:S04]  /*52f0*/  @UP1 UMOV UR29, UR4 ;  /* 0x00000004001d1c82 */ /* 0x000fe80008000000 */
[----:B------:R-:W-:Y:S04]  /*5300*/  @UP1 UMOV UR14, UR6 ;  /* 0x00000006000e1c82 */ /* 0x000fe80008000000 */
[----:B------:R-:W-:Y:S01]  /*5310*/  @UP1 UMOV UR13, UR5 ;  /* 0x00000005000d1c82 */ /* 0x000fe20008000000 */
[----:B------:R-:W-:Y:S05]  /*5320*/  BRA.U !UP0, `(.L_x_92) ;  /* 0x0000000108a47547 */ /* 0x000fea000b800000 */
[----:B------:R-:W-:Y:S02]  /*5330*/  UIMAD.WIDE.U32 UR18, UR13, UR47, URZ ;  /* 0x0000002f0d1272a5 */ /* 0x000fe4000f8e00ff */
[----:B------:R-:W-:Y:S02]  /*5340*/  UIMAD.WIDE.U32 UR26, UR14, UR44, URZ ;  /* 0x0000002c0e1a72a5 */ /* 0x000fe4000f8e00ff */
[----:B------:R-:W-:Y:S02]  /*5350*/  USEL UR4, UR30, UR38, !UP5 ;  /* 0x000000261e047287 */ /* 0x000fe4000e800000 */
[----:B------:R-:W-:Y:S02]  /*5360*/  USEL UR7, UR31, UR39, !UP6 ;  /* 0x000000271f077287 */ /* 0x000fe4000f000000 */
[----:B-1----:R-:W-:Y:S02]  /*5370*/  UIMAD.WIDE.U32 UR8, UR4, UR22, URZ ;  /* 0x00000016040872a5 */ /* 0x002fe4000f8e00ff */
[----:B------:R-:W-:Y:S01]  /*5380*/  UIMAD.WIDE.U32 UR10, UR7, UR22, URZ ;  /* 0x00000016070a72a5 */ /* 0x000fe2000f8e00ff */
[----:B------:R-:W-:Y:S02]  /*5390*/  UMOV UR5, UR19 ;  /* 0x0000001300057c82 */ /* 0x000fe40008000000 */
[----:B------:R-:W-:Y:S03]  /*53a0*/  USHF.R.U32.HI UR6, URZ, UR40, UR5 ;  /* 0x00000028ff067299 */ /* 0x000fe60008011605 */
[----:B------:R-:W-:Y:S01]  /*53b0*/  UMOV UR5, UR27 ;  /* 0x0000001b00057c82 */ /* 0x000fe20008000000 */
[----:B------:R-:W-:Y:S02]  /*53c0*/  USEL UR6, UR13, UR6, !UP5 ;  /* 0x000000060d067287 */ /* 0x000fe4000e800000 */
[----:B------:R-:W-:Y:S03]  /*53d0*/  USHF.R.U32.HI UR16, URZ, UR45, UR5 ;  /* 0x0000002dff107299 */ /* 0x000fe60008011605 */
[----:B------:R-:W-:Y:S02]  /*53e0*/  UMOV UR5, UR9 ;  /* 0x0000000900057c82 */ /* 0x000fe40008000000 */
[----:B------:R-:W-:Y:S03]  /*53f0*/  @UP4 USHF.R.U32.HI UR4, URZ, UR23, UR5 ;  /* 0x00000017ff044299 */ /* 0x000fe60008011605 */
[----:B------:R-:W-:Y:S01]  /*5400*/  UMOV UR5, UR11 ;  /* 0x0000000b00057c82 */ /* 0x000fe20008000000 */
[----:B------:R-:W-:Y:S02]  /*5410*/  UIMAD UR4, UR42, UR4, URZ ;  /* 0x000000042a0472a4 */ /* 0x000fe4000f8e02ff */
[----:B------:R-:W-:Y:S02]  /*5420*/  @UP4 USHF.R.U32.HI UR7, URZ, UR23, UR5 ;  /* 0x00000017ff074299 */ /* 0x000fe40008011605 */
[----:B------:R-:W-:Y:S02]  /*5430*/  UIMAD.WIDE.U32 UR10, UR6, UR22, URZ ;  /* 0x00000016060a72a5 */ /* 0x000fe4000f8e00ff */
[----:B------:R-:W-:Y:S02]  /*5440*/  USEL UR5, UR14, UR16, !UP6 ;  /* 0x000000100e057287 */ /* 0x000fe4000f000000 */
[----:B------:R-:W-:Y:S02]  /*5450*/  UIMAD UR8, UR42, UR7, URZ ;  /* 0x000000072a0872a4 */ /* 0x000fe4000f8e02ff */
[----:B------:R-:W-:Y:S03]  /*5460*/  UISETP.GE.AND UP0, UPT, UR6, UR4, UPT ;  /* 0x000000040600728c */ /* 0x000fe6000bf06270 */
[----:B------:R-:W-:Y:S01]  /*5470*/  UMOV UR4, UR11 ;  /* 0x0000000b00047c82 */ /* 0x000fe20008000000 */
[----:B------:R-:W-:Y:S02]  /*5480*/  UISETP.GE.OR UP0, UPT, UR5, UR8, UP0 ;  /* 0x000000080500728c */ /* 0x000fe40008706670 */
[----:B------:R-:W-:Y:S02]  /*5490*/  USHF.R.U32.HI UR4, URZ, UR23, UR4 ;  /* 0x00000017ff047299 */ /* 0x000fe40008011604 */
[----:B------:R-:W-:Y:S02]  /*54a0*/  UIMAD.WIDE.U32 UR8, UR5, UR22, URZ ;  /* 0x00000016050872a5 */ /* 0x000fe4000f8e00ff */
[----:B------:R-:W-:Y:S04]  /*54b0*/  USEL UR10, UR6, UR4, !UP4 ;  /* 0x00000004060a7287 */ /* 0x000fe8000e000000 */
[----:B------:R-:W-:Y:S01]  /*54c0*/  UIADD3 UR11, UPT, UPT, -UR10, URZ, URZ ;  /* 0x000000ff0a0b7290 */ /* 0x000fe2000fffe1ff */
[----:B------:R-:W-:Y:S02]  /*54d0*/  @!UP0 UMOV UR4, UR9 ;  /* 0x0000000900048c82 */ /* 0x000fe40008000000 */
[----:B------:R-:W-:Y:S02]  /*54e0*/  @!UP0 USHF.R.U32.HI UR4, URZ, UR23, UR4 ;  /* 0x00000017ff048299 */ /* 0x000fe40008011604 */
[----:B------:R-:W-:Y:S02]  /*54f0*/  UIMAD UR8, UR42, UR11, UR6 ;  /* 0x0000000b2a0872a4 */ /* 0x000fe4000f8e0206 */
[----:B------:R-:W-:Y:S04]  /*5500*/  @!UP0 USEL UR4, UR5, UR4, !UP4 ;  /* 0x0000000405048287 */ /* 0x000fe8000e000000 */
[----:B------:R-:W-:Y:S02]  /*5510*/  @!UP0 UIMAD UR8, UR7, UR8, UR4 ;  /* 0x00000008070882a4 */ /* 0x000fe4000f8e0204 */
[----:B------:R-:W-:Y:S02]  /*5520*/  @!UP0 UIADD3 UR9, UPT, UPT, UR10, -UR4, URZ ;  /* 0x800000040a098290 */ /* 0x000fe4000fffe0ff */
[----:B------:R-:W-:Y:S02]  /*5530*/  UIADD3 UR4, UPT, UPT, -UR5, URZ, URZ ;  /* 0x000000ff05047290 */ /* 0x000fe4000fffe1ff */
[----:B------:R-:W-:Y:S02]  /*5540*/  UIADD3 UR7, UPT, UPT, -UR6, URZ, URZ ;  /* 0x000000ff06077290 */ /* 0x000fe4000fffe1ff */
[----:B------:R-:W-:Y:S02]  /*5550*/  @!UP0 UIMAD UR6, UR9, UR42, UR5 ;  /* 0x0000002a090682a4 */ /* 0x000fe4000f8e0205 */
[----:B------:R-:W-:Y:S02]  /*5560*/  UIMAD UR14, UR15, UR4, UR14 ;  /* 0x000000040f0e72a4 */ /* 0x000fe4000f8e020e */
[----:B------:R-:W-:Y:S01]  /*5570*/  UIMAD UR13, UR46, UR7, UR13 ;  /* 0x000000072e0d72a4 */ /* 0x000fe2000f8e020d */
[----:B------:R-:W-:Y:S02]  /*5580*/  @!UP0 UMOV UR5, UR8 ;  /* 0x0000000800058c82 */ /* 0x000fe40008000000 */
[----:B------:R-:W-:Y:S02]  /*5590*/  UIMAD UR14, UR5, UR15, UR14 ;  /* 0x0000000f050e72a4 */ /* 0x000fe4000f8e020e */
[----:B------:R-:W-:Y:S11]  /*55a0*/  UIMAD UR13, UR6, UR46, UR13 ;  /* 0x0000002e060d72a4 */ /* 0x000ff6000f8e020d */
[----:B------:R-:W-:Y:S01]  /*55b0*/  @!UPT UIADD3 URZ, UPT, UPT, URZ, URZ, URZ ;  /* 0x000000fffffff290 */ /* 0x000fe2000fffe0ff */
.L_x_92:
[----:B------:R-:W3:Y:S01]  /*55c0*/  @!UP2 LDCU.128 UR8, c[0x0][0xf10] ;  /* 0x0001e200ff08a7ac */ /* 0x000ee20008000c00 */
[C---:B----4-:R-:W-:Y:S02]  /*55d0*/  ISETP.NE.U32.AND P1, PT, R4.reuse, RZ, PT ;  /* 0x000000ff0400720c */ /* 0x050fe40003f25070 */
[----:B------:R-:W-:Y:S02]  /*55e0*/  ISETP.NE.U32.AND P0, PT, R4, RZ, PT ;  /* 0x000000ff0400720c */ /* 0x000fe40003f05070 */
[C---:B------:R-:W-:Y:S02]  /*55f0*/  ISETP.NE.AND.EX P1, PT, R5.reuse, RZ, PT, P1 ;  /* 0x000000ff0500720c */ /* 0x040fe40003f25310 */
[----:B------:R-:W-:Y:S01]  /*5600*/  ISETP.NE.AND.EX P0, PT, R5, RZ, PT, P0 ;  /* 0x000000ff0500720c */ /* 0x000fe20003f05300 */
[----:B------:R-:W4:Y:S01]  /*5610*/  @!UP2 LDCU UR5, c[0x0][0xf0c] ;  /* 0x0001e180ff05a7ac */ /* 0x000f220008000800 */
[----:B------:R-:W-:Y:S01]  /*5620*/  SHF.L.U32 R9, R15, 0x1f, RZ ;  /* 0x0000001f0f097819 */ /* 0x000fe200000006ff */
[----:B------:R-:W-:Y:S02]  /*5630*/  USHF.L.U32 UR35, UR20, 0x7, URZ ;  /* 0x0000000714237899 */ /* 0x000fe400080006ff */
[----:B------:R-:W-:Y:S02]  /*5640*/  USHF.L.U32 UR34, UR12, 0x7, URZ ;  /* 0x000000070c227899 */ /* 0x000fe400080006ff */
[----:B---3--:R-:W-:Y:S07]  /*5650*/  UIMAD.WIDE.U32 UR6, UR14, UR8, URZ ;  /* 0x000000080e0672a5 */ /* 0x008fee000f8e00ff */
[----:B------:R-:W-:Y:S01]  /*5660*/  @!UP2 UMOV UR4, UR7 ;  /* 0x000000070004ac82 */ /* 0x000fe20008000000 */
[----:B----4-:R-:W-:Y:S02]  /*5670*/  @!UP2 UISETP.NE.AND UP0, UPT, UR5, 0x1, UPT ;  /* 0x000000010500a88c */ /* 0x010fe4000bf05270 */
[----:B------:R-:W-:Y:S02]  /*5680*/  @!UP2 USHF.R.U32.HI UR4, URZ, UR9, UR4 ;  /* 0x00000009ff04a299 */ /* 0x000fe40008011604 */
[----:B------:R-:W-:Y:S02]  /*5690*/  UIMAD.WIDE.U32 UR6, UR13, UR11, URZ ;  /* 0x0000000b0d0672a5 */ /* 0x000fe4000f8e00ff */
[----:B------:R-:W-:Y:S02]  /*56a0*/  @!UP2 USEL UR8, UR14, UR4, !UP0 ;  /* 0x000000040e08a287 */ /* 0x000fe4000c000000 */
[----:B------:R-:W-:Y:S03]  /*56b0*/  @!UP2 UISETP.NE.AND UP0, UPT, UR10, 0x1, UPT ;  /* 0x000000010a00a88c */ /* 0x000fe6000bf05270 */
[----:B------:R-:W-:Y:S02]  /*56c0*/  @!UP2 UMOV UR6, UR7 ;  /* 0x000000070006ac82 */ /* 0x000fe40008000000 */
[----:B------:R-:W3:Y:S02]  /*56d0*/  @!UP2 LDCU UR4, c[0x0][0xf20] ;  /* 0x0001e400ff04a7ac */ /* 0x000ee40008000800 */
[----:B---3--:R-:W-:Y:S04]  /*56e0*/  @!UP2 USHF.R.U32.HI UR6, URZ, UR4, UR6 ;  /* 0x00000004ff06a299 */ /* 0x008fe80008011606 */
[----:B------:R-:W-:Y:S04]  /*56f0*/  @!UP2 USEL UR6, UR13, UR6, !UP0 ;  /* 0x000000060d06a287 */ /* 0x000fe8000c000000 */
[----:B------:R-:W-:Y:S02]  /*5700*/  @!UP2 UIADD3 UR4, UPT, UPT, -UR8, UR6, URZ ;  /* 0x000000060804a290 */ /* 0x000fe4000fffe1ff */
[----:B------:R-:W-:Y:S02]  /*5710*/  @!UP2 UIADD3 UR6, UPT, UPT, UR8, -UR6, URZ ;  /* 0x800000060806a290 */ /* 0x000fe4000fffe0ff */
[----:B------:R-:W-:Y:S02]  /*5720*/  @!UP2 UIMAD UR14, UR4, UR5, UR14 ;  /* 0x00000005040ea2a4 */ /* 0x000fe4000f8e020e */
[----:B------:R-:W-:Y:S01]  /*5730*/  @!UP2 UIMAD UR13, UR6, UR10, UR13 ;  /* 0x0000000a060da2a4 */ /* 0x000fe2000f8e020d */
[----:B------:R-:W-:Y:S11]  /*5740*/  BRA.U UP3, `(.L_x_93) ;  /* 0x0000000103107547 */ /* 0x000ff6000b800000 */
[----:B--2---:R-:W-:Y:S04]  /*5750*/  MOV R0, UR51 ;  /* 0x0000003300007c02 */ /* 0x004fe80008000f00 */
[----:B------:R-:W-:Y:S04]  /*5760*/  SHF.L.U32 R11, R0, 0x1f, RZ ;  /* 0x0000001f000b7819 */ /* 0x000fe800000006ff */
[----:B------:R-:W2:Y:S02]  /*5770*/  SYNCS.PHASECHK.TRANS64.TRYWAIT P2, [UR21+0xb8], R11 ;  /* 0x0000b80bff0075a7 */ /* 0x000ea40008041115 */
[----:B--2---:R-:W-:Y:S05]  /*5780*/  @!P2 BRA `(.L_x_94) ;  /* 0x000000540070a947 */ /* 0x004fea0003800000 */
.L_x_93:
[----:B------:R-:W-:Y:S05]  /*5790*/  @!P1 BRA `(.L_x_95) ;  /* 0x0000000000309947 */ /* 0x000fea0003800000 */
[----:B------:R-:W-:Y:S01]  /*57a0*/  ISETP.NE.U32.AND P1, PT, R2, RZ, PT ;  /* 0x000000ff0200720c */ /* 0x000fe20003f25070 */
[----:B------:R-:W3:Y:S01]  /*57b0*/  LDCU.64 UR4, c[0x0][0x358] ;  /* 0x00006b00ff0477ac */ /* 0x000ee20008000a00 */
[----:B------:R-:W-:Y:S02]  /*57c0*/  IMAD.MOV.U32 R84, RZ, RZ, 0x1 ;  /* 0x00000001ff547424 */ /* 0x000fe400078e00ff */
[----:B------:R-:W-:Y:S11]  /*57d0*/  ISETP.NE.AND.EX P1, PT, R3, RZ, PT, P1 ;  /* 0x000000ff0300720c */ /* 0x000ff60003f25310 */
[----:B------:R-:W-:Y:S02]  /*57e0*/  @!UPT UIADD3 URZ, UPT, UPT, URZ, URZ, URZ ;  /* 0x000000fffffff290 */ /* 0x000fe4000fffe0ff */
[----:B--2---:R-:W2:Y:S01]  /*57f0*/  @P1 LDC.64 R10, c[0x0][0xc88] ;  /* 0x00032200ff0a1b82 */ /* 0x004ea20000000a00 */
[----:B------:R-:W-:Y:S04]  /*5800*/  @P1 IMAD R0, R4, UR36, RZ ;  /* 0x0000002404001c24 */ /* 0x000fe8000f8e02ff */
[----:B--2---:R-:W-:Y:S04]  /*5810*/  @P1 IMAD.WIDE R10, R0, 0x4, R10 ;  /* 0x00000004000a1825 */ /* 0x004fe800078e020a */
[----:B------:R-:W-:Y:S01]  /*5820*/  HFMA2 R0, -RZ, RZ, 0, 5.9604644775390625e-08 ;  /* 0x00000001ff007431 */ /* 0x000fe200000001ff */
[----:B---3-5:R3:W5:Y:S04]  /*5830*/  @P1 LDG.E R41, desc[UR4][R10.64] ;  /* 0x000000040a291981 */ /* 0x028768000c1e1900 */
[----:B------:R-:W-:Y:S01]  /*5840*/  @!P1 PRMT R84, R0, 0x7610, R84 ;  /* 0x0000761000549816 */ /* 0x000fe20000000054 */
[----:B---3--:R-:W4:Y:S06]  /*5850*/  @!P1 LDC R41, c[0x0][0xc80] ;  /* 0x00032000ff299b82 */ /* 0x008f2c0000000800 */
.L_x_95:
[----:B----45:R-:W-:Y:S01]  /*5860*/  @!P0 FSETP.EQ.AND P1, PT, R41, RZ, PT ;  /* 0x000000ff2900820b */ /* 0x030fe20003f22000 */
[----:B------:R-:W-:Y:S01]  /*5870*/  @!UPT UIADD3 URZ, UPT, UPT, URZ, URZ, URZ ;  /* 0x000000fffffff290 */ /* 0x000fe2000fffe0ff */
[----:B------:R-:W-:Y:S11]  /*5880*/  @!P0 BRA `(.L_x_96) ;  /* 0x0000000000188947 */ /* 0x000ff60003800000 */
[----:B------:R-:W-:Y:S02]  /*5890*/  LOP3.LUT P0, RZ, R84, 0xff, RZ, 0xc0, !PT ;  /* 0x000000ff54ff7812 */ /* 0x000fe4000780c0ff */
[----:B------:R-:W-:Y:S04]  /*58a0*/  ISETP.NE.U32.AND P1, PT, R2, RZ, PT ;  /* 0x000000ff0200720c */ /* 0x000fe80003f25070 */
[----:B------:R-:W-:Y:S04]  /*58b0*/  ISETP.NE.AND.EX P1, PT, R3, RZ, PT, P1 ;  /* 0x000000ff0300720c */ /* 0x000fe80003f25310 */
[----:B------:R-:W-:Y:S03]  /*58c0*/  PLOP3.LUT P1, PT, P1, PT, PT, 0x8, 0x80 ;  /* 0x000000000080781c */ /* 0x000fe60000f2e170 */
[----:B------:R-:W-:Y:S11]  /*58d0*/  @P0 FSETP.EQ.AND P1, PT, R41, RZ, PT ;  /* 0x000000ff2900020b */ /* 0x000ff60003f22000 */
[----:B------:R-:W-:Y:S02]  /*58e0*/  @!UPT UIADD3 URZ, UPT, UPT, URZ, URZ, URZ ;  /* 0x000000fffffff290 */ /* 0x000fe4000fffe0ff */
.L_x_96:
[----:B------:R-:W3:Y:S01]  /*58f0*/  SYNCS.PHASECHK.TRANS64.TRYWAIT P2, [UR21+0x90], R9 ;  /* 0x00009009ff0075a7 */ /* 0x000ee20008041115 */
[----:B------:R-:W-:Y:S04]  /*5900*/  ELECT P0, URZ, PT ;  /* 0x0000000000ff782f */ /* 0x000fe80003800000 */
[----:B------:R-:W-:Y:S11]  /*5910*/  PLOP3.LUT P1, PT, P1, P0, PT, 0xf2, 0x2f ;  /* 0x00000000002f781c */ /* 0x000ff60000f21e72 */
[----:B------:R-:W-:Y:S02]  /*5920*/  @!UPT UIADD3 URZ, UPT, UPT, URZ, URZ, URZ ;  /* 0x000000fffffff290 */ /* 0x000fe4000fffe0ff */
[----:B------:R-:W-:Y:S05]  /*5930*/  @!P1 IADD3 R8, P0, PT, R16, 0x980, RZ ;  /* 0x0000098010089810 */ /* 0x000fea0007f1e0ff */
[----:B------:R-:W-:Y:S01]  /*5940*/  @!P1 IMAD.X R6, RZ, RZ, R17, P0 ;  /* 0x000000ffff069224 */ /* 0x000fe200000e0611 */
[----:B---3--:R-:W-:Y:S07]  /*5950*/  @!P2 BRA `(.L_x_97) ;  /* 0x000000540014a947 */ /* 0x008fee0003800000 */
.L_x_189:
[----:B------:R-:W-:Y:S01]  /*5960*/  @!P1 R2UR UR5, R8 ;  /* 0x00000000080592ca */ /* 0x000fe200000e0000 */
[----:B------:R-:W-:Y:S01]  /*5970*/  VOTEU.ALL UP0, P1 ;  /* 0x0000000000ff7886 */ /* 0x000fe20000800000 */
[----:B------:R-:W-:Y:S01]  /*5980*/  @!P1 R2UR UR4, R6 ;  /* 0x00000000060492ca */ /* 0x000fe200000e0000 */
[----:B--2---:R-:W-:Y:S01]  /*5990*/  @!P1 IMAD.MOV.U32 R0, RZ, RZ, 0x2000 ;  /* 0x00002000ff009424 */ /* 0x004fe200078e00ff */
[----:B------:R-:W-:Y:S01]  /*59a0*/  UMOV UR8, 0x0 ;  /* 0x0000000000087882 */ /* 0x000fe20000000000 */
[----:B------:R-:W-:Y:S01]  /*59b0*/  UMOV UR9, 0x10000000 ;  /* 0x1000000000097882 */ /* 0x000fe20000000000 */
[----:B------:R-:W-:Y:S01]  /*59c0*/  @!UP0 UIADD3 UR32, UPT, UPT, UR21, 0x200, URZ ;  /* 0x0000020015208890 */ /* 0x000fe2000fffe0ff */
[----:B------:R-:W-:Y:S01]  /*59d0*/  @!P1 IADD3 R8, P0, PT, R16, 0x980, RZ ;  /* 0x0000098010089810 */ /* 0x000fe20007f1e0ff */
[----:B------:R-:W-:Y:S01]  /*59e0*/  VOTEU.ALL UP0, P1 ;  /* 0x0000000000ff7886 */ /* 0x000fe20000800000 */
[----:B------:R-:W-:Y:S03]  /*59f0*/  UPRMT UR6, UR60, 0x654, UR33 ;  /* 0x000006543c067896 */ /* 0x000fe60008000021 */
[----:B------:R-:W-:Y:S02]  /*5a00*/  @!P1 IMAD.X R6, RZ, RZ, R17, P0 ;  /* 0x000000ffff069224 */ /* 0x000fe400000e0611 */
[----:B------:R-:W-:Y:S02]  /*5a10*/  IMAD.U32 R10, RZ, RZ, UR5 ;  /* 0x00000005ff0a7e24 */ /* 0x000fe4000f8e00ff */
[----:B------:R-:W-:Y:S03]  /*5a20*/  IMAD.U32 R11, RZ, RZ, UR4 ;  /* 0x00000004ff0b7e24 */ /* 0x000fe6000f8e00ff */
[----:B------:R-:W-:Y:S02]  /*5a30*/  @!P1 R2UR UR4, R10 ;  /* 0x000000000a0492ca */ /* 0x000fe400000e0000 */
[----:B------:R-:W-:Y:S11]  /*5a40*/  @!P1 R2UR UR5, R11 ;  /* 0x000000000b0592ca */ /* 0x000ff600000e0000 */
[----:B------:R-:W-:Y:S02]  /*5a50*/  @!UPT UIADD3 URZ, UPT, UPT, URZ, URZ, URZ ;  /* 0x000000fffffff290 */ /* 0x000fe4000fffe0ff */
[----:B------:R2:W-:Y:S01]  /*5a60*/  @!UP0 UTMALDG.3D [UR32], [UR4], desc[UR8] ;  /* 0x00000820040085b4 */ /* 0x0005e20008011000 */
[----:B------:R2:W-:Y:S01]  /*5a70*/  @!P1 SYNCS.ARRIVE.TRANS64.RED.A0TR RZ, [UR21+0x70], R0 ;  /* 0x00007000ffff99a7 */ /* 0x0005e20008300415 */
[----:B------:R-:W-:Y:S01]  /*5a80*/  SYNCS.ARRIVE.TRANS64.RED.A1T0 RZ, [UR6], RZ ;  /* 0x000000ffffff79a7 */ /* 0x000fe20008100406 */
[----:B------:R-:W3:Y:S02]  /*5a90*/  SYNCS.PHASECHK.TRANS64.TRYWAIT P2, [UR21+0x98], R9 ;  /* 0x00009809ff0075a7 */ /* 0x000ee40008041115 */
[----:B--23--:R-:W-:Y:S05]  /*5aa0*/  @!P2 BRA `(.L_x_98) ;  /* 0x0000005000d8a947 */ /* 0x00cfea0003800000 */
.L_x_191:
        /* <DEDUP_REMOVED lines=8> */
[----:B------:R-:W-:Y:S01]  /*5b30*/  @!UP0 UIADD3 UR24, UPT, UPT, UR21, 0x2200, URZ ;  /* 0x0000220015188890 */ /* 0x000fe2000fffe0ff */
[----:B------:R-:W-:Y:S01]  /*5b40*/  VOTEU.ALL UP0, P1 ;  /* 0x0000000000ff7886 */ /* 0x000fe20000800000 */
[----:B------:R-:W-:Y:S01]  /*5b50*/  UMOV UR27, UR35 ;  /* 0x00000023001b7c82 */ /* 0x000fe20008000000 */
[----:B------:R-:W-:Y:S02]  /*5b60*/  UMOV UR28, UR36 ;  /* 0x00000024001c7c82 */ /* 0x000fe40008000000 */
[----:B------:R-:W-:Y:S01]  /*5b70*/  IMAD.U32 R10, RZ, RZ, UR5 ;  /* 0x00000005ff0a7e24 */ /* 0x000fe2000f8e00ff */
[----:B------:R-:W-:Y:S01]  /*5b80*/  UPRMT UR6, UR60, 0x654, UR25 ;  /* 0x000006543c067896 */ /* 0x000fe20008000019 */
[----:B------:R-:W-:Y:S02]  /*5b90*/  IMAD.U32 R11, RZ, RZ, UR4 ;  /* 0x00000004ff0b7e24 */ /* 0x000fe4000f8e00ff */
[----:B------:R-:W-:Y:S01]  /*5ba0*/  @!P1 IMAD.X R6, RZ, RZ, R17, P0 ;  /* 0x000000ffff069224 */ /* 0x000fe200000e0611 */
        /* <DEDUP_REMOVED lines=8> */
.L_x_193:
[----:B------:R-:W-:Y:S01]  /*5c30*/  @!P1 R2UR UR5, R8 ;  /* 0x00000000080592ca */ /* 0x000fe200000e0000 */
[----:B------:R-:W-:Y:S01]  /*5c40*/  VOTEU.ALL UP0, P1 ;  /* 0x0000000000ff7886 */ /* 0x000fe20000800000 */
[----:B------:R-:W-:Y:S01]  /*5c50*/  @!P1 R2UR UR4, R6 ;  /* 0x00000000060492ca */ /* 0x000fe200000e0000 */
[----:B--2---:R-:W-:Y:S01]  /*5c60*/  @!P1 IMAD.MOV.U32 R0, RZ, RZ, 0x2000 ;  /* 0x00002000ff009424 */ /* 0x004fe200078e00ff */
[----:B------:R-:W-:Y:S01]  /*5c70*/  UMOV UR8, 0x0 ;  /* 0x0000000000087882 */ /* 0x000fe20000000000 */
[----:B------:R-:W-:Y:S01]  /*5c80*/  UMOV UR9, 0x10000000 ;  /* 0x1000000000097882 */ /* 0x000fe20000000000 */
[----:B------:R-:W-:Y:S01]  /*5c90*/  @!UP0 UIADD3 UR18, UPT, UPT, UR34, 0x40, URZ ;  /* 0x0000004022128890 */ /* 0x000fe2000fffe0ff */
[----:B------:R-:W-:Y:S01]  /*5ca0*/  VIADD R14, R14, 0x1 ;  /* 0x000000010e0e7836 */ /* 0x000fe20000000000 */
[----:B------:R-:W-:Y:S01]  /*5cb0*/  @!UP0 UIADD3 UR16, UPT, UPT, UR21, 0x4200, URZ ;  /* 0x0000420015108890 */ /* 0x000fe2000fffe0ff */
[----:B------:R-:W-:Y:S01]  /*5cc0*/  VOTEU.ALL UP0, P1 ;  /* 0x0000000000ff7886 */ /* 0x000fe20000800000 */
[----:B------:R-:W-:Y:S01]  /*5cd0*/  UMOV UR19, UR35 ;  /* 0x0000002300137c82 */ /* 0x000fe20008000000 */
[----:B------:R-:W-:Y:S02]  /*5ce0*/  UMOV UR20, UR36 ;  /* 0x0000002400147c82 */ /* 0x000fe40008000000 */
[----:B------:R-:W-:Y:S01]  /*5cf0*/  IMAD.U32 R10, RZ, RZ, UR5 ;  /* 0x00000005ff0a7e24 */ /* 0x000fe2000f8e00ff */
[----:B------:R-:W-:Y:S01]  /*5d00*/  UPRMT UR6, UR60, 0x654, UR17 ;  /* 0x000006543c067896 */ /* 0x000fe20008000011 */
        /* <DEDUP_REMOVED lines=9> */
.L_x_195:
[----:B------:R-:W-:Y:S01]  /*5da0*/  @!P1 IADD3 R6, P0, PT, R16, 0x980, RZ ;  /* 0x0000098010069810 */ /* 0x000fe20007f1e0ff */
[----:B------:R-:W-:Y:S01]  /*5db0*/  VOTEU.ALL UP0, P1 ;  /* 0x0000000000ff7886 */ /* 0x000fe20000800000 */
[----:B------:R-:W-:Y:S01]  /*5dc0*/  UMOV UR6, 0x0 ;  /* 0x0000000000067882 */ /* 0x000fe20000000000 */
[----:B------:R-:W-:Y:S01]  /*5dd0*/  UMOV UR7, 0x10000000 ;  /* 0x1000000000077882 */ /* 0x000fe20000000000 */
[----:B------:R-:W-:Y:S01]  /*5de0*/  @!P1 R2UR UR5, R6 ;  /* 0x00000000060592ca */ /* 0x000fe200000e0000 */
[----:B--2---:R-:W-:Y:S01]  /*5df0*/  @!P1 IMAD.X R0, RZ, RZ, R17, P0 ;  /* 0x000000ffff009224 */ /* 0x004fe200000e0611 */
[----:B------:R-:W-:Y:S01]  /*5e00*/  @!UP0 UIADD3 UR10, UPT, UPT, UR34, 0x60, URZ ;  /* 0x00000060220a8890 */ /* 0x000fe2000fffe0ff */
[----:B------:R-:W-:Y:S01]  /*5e10*/  R2UR UR16, R86 ;  /* 0x00000000561072ca */ /* 0x000fe200000e0000 */
[----:B------:R-:W-:Y:S01]  /*5e20*/  @!UP0 UIADD3 UR8, UPT, UPT, UR21, 0x6200, URZ ;  /* 0x0000620015088890 */ /* 0x000fe2000fffe0ff */
[----:B------:R-:W-:Y:S01]  /*5e30*/  ISETP.NE.AND P0, PT, R14, 0x2, PT ;  /* 0x000000020e00780c */ /* 0x000fe20003f05270 */
[----:B------:R-:W-:Y:S01]  /*5e40*/  @!UP0 UIADD3 UR9, UPT, UPT, UR21, 0x88, URZ ;  /* 0x0000008815098890 */ /* 0x000fe2000fffe0ff */
[----:B------:R-:W-:Y:S01]  /*5e50*/  @!P1 R2UR UR4, R0 ;  /* 0x00000000000492ca */ /* 0x000fe200000e0000 */
[----:B------:R-:W-:Y:S01]  /*5e60*/  VOTEU.ALL UP0, P1 ;  /* 0x0000000000ff7886 */ /* 0x000fe20000800000 */
[----:B------:R-:W-:Y:S01]  /*5e70*/  UMOV UR11, UR35 ;  /* 0x00000023000b7c82 */ /* 0x000fe20008000000 */
[----:B------:R-:W-:Y:S01]  /*5e80*/  UMOV UR12, UR36 ;  /* 0x00000024000c7c82 */ /* 0x000fe20008000000 */
[----:B------:R-:W-:Y:S01]  /*5e90*/  SEL R0, RZ, 0x1, P0 ;  /* 0x00000001ff007807 */ /* 0x000fe20000000000 */
[----:B------:R-:W-:Y:S01]  /*5ea0*/  UIADD3 UR20, UPT, UPT, UR14, UR63, URZ ;  /* 0x0000003f0e147290 */ /* 0x000fe2000fffe0ff */
[----:B------:R-:W-:Y:S01]  /*5eb0*/  IMAD.U32 R8, RZ, RZ, UR5 ;  /* 0x00000005ff087e24 */ /* 0x000fe2000f8e00ff */
[----:B------:R-:W-:Y:S01]  /*5ec0*/  LOP3.LUT R15, R15, 0x1, RZ, 0x3c, !PT ;  /* 0x000000010f0f7812 */ /* 0x000fe200078e3cff */
[----:B------:R-:W-:Y:S01]  /*5ed0*/  UPLOP3.LUT UP3, UPT, UPT, UPT, UPT, 0x80, 0x8 ;  /* 0x000000000008789c */ /* 0x000fe20003f6f070 */
[----:B------:R-:W-:Y:S01]  /*5ee0*/  LOP3.LUT R13, R13, R0, RZ, 0x3c, !PT ;  /* 0x000000000d0d7212 */ /* 0x000fe200078e3cff */
[----:B------:R-:W-:Y:S01]  /*5ef0*/  UMOV UR36, UR29 ;  /* 0x0000001d00247c82 */ /* 0x000fe20008000000 */
[----:B------:R-:W-:Y:S02]  /*5f00*/  SEL R14, R14, RZ, P0 ;  /* 0x000000ff0e0e7207 */ /* 0x000fe40000000000 */
[----:B------:R-:W-:Y:S01]  /*5f10*/  IMAD.U32 R9, RZ, RZ, UR4 ;  /* 0x00000004ff097e24 */ /* 0x000fe2000f8e00ff */
[----:B------:R-:W-:Y:S04]  /*5f20*/  @!P1 R2UR UR4, R8 ;  /* 0x00000000080492ca */ /* 0x000fe800000e0000 */
[----:B------:R-:W-:Y:S11]  /*5f30*/  @!P1 R2UR UR5, R9 ;  /* 0x00000000090592ca */ /* 0x000ff600000e0000 */
[----:B------:R-:W-:Y:S02]  /*5f40*/  @!UPT UIADD3 URZ, UPT, UPT, URZ, URZ, URZ ;  /* 0x000000fffffff290 */ /* 0x000fe4000fffe0ff */
[----:B------:R2:W-:Y:S01]  /*5f50*/  @!UP0 UTMALDG.3D [UR8], [UR4], desc[UR6] ;  /* 0x00000608040085b4 */ /* 0x0005e20008011000 */
[----:B------:R3:W-:Y:S01]  /*5f60*/  @!P1 SYNCS.ARRIVE.TRANS64.RED.A0TR RZ, [UR21+0x88], R7 ;  /* 0x00008807ffff99a7 */ /* 0x0007e20008300415 */
[----:B------:R-:W-:Y:S01]  /*5f70*/  SYNCS.ARRIVE.TRANS64.RED.A1T0 RZ, [UR37], RZ ;  /* 0x000000ffffff79a7 */ /* 0x000fe20008100425 */
[----:B--2---:R-:W-:Y:S01]  /*5f80*/  UIADD3 UR12, UPT, UPT, UR13, UR16, URZ ;  /* 0x000000100d0c7290 */ /* 0x004fe2000fffe0ff */
[----:B------:R-:W-:Y:S11]  /*5f90*/  BRA.U UP1, `(.L_x_101) ;  /* 0xfffffff101687547 */ /* 0x000ff6000b83ffff */
[----:B------:R-:W-:-:S04]  /*5fa0*/  SHF.L.U32 R3, R15, 0x1f, RZ ;  /* 0x0000001f0f037819 */ /* 0x000fc800000006ff */
[----:B------:R-:W2:Y:S02]  /*5fb0*/  SYNCS.PHASECHK.TRANS64.TRYWAIT P0, [UR21+0x90], R3 ;  /* 0x00009003ff0075a7 */ /* 0x000ea40008001115 */
[----:B--2---:R-:W-:Y:S05]  /*5fc0*/  @!P0 BRA `(.L_x_102) ;  /* 0x0000004c00d88947 */ /* 0x004fea0003800000 */
.L_x_197:
[----:B------:R-:W4:Y:S02]  /*5fd0*/  SYNCS.PHASECHK.TRANS64.TRYWAIT P0, [UR21+0x98], R3 ;  /* 0x00009803ff0075a7 */ /* 0x000f240008001115 */
[----:B----4-:R-:W-:Y:S05]  /*5fe0*/  @!P0 BRA `(.L_x_103) ;  /* 0x0000004c00e88947 */ /* 0x010fea0003800000 */
.L_x_199:
[----:B------:R-:W4:Y:S02]  /*5ff0*/  SYNCS.PHASECHK.TRANS64.TRYWAIT P0, [UR21+0xa0], R3 ;  /* 0x0000a003ff0075a7 */ /* 0x000f240008001115 */
[----:B----4-:R-:W-:Y:S05]  /*6000*/  @!P0 BRA `(.L_x_104) ;  /* 0x0000004c00f88947 */ /* 0x010fea0003800000 */
.L_x_201:
[----:B--2---:R-:W-:-:S07]  /*6010*/  MOV R0, UR21 ;  /* 0x0000001500007c02 */ /* 0x004fce0008000f00 */
.L_x_105:
[----:B--2---:R-:W-:-:S04]  /*6020*/  SHF.L.U32 R3, R15, 0x1f, RZ ;  /* 0x0000001f0f037819 */ /* 0x004fc800000006ff */
[----:B------:R2:W4:Y:S03]  /*6030*/  SYNCS.PHASECHK.TRANS64.TRYWAIT P0, [R0+URZ+0xa8], R3 ;  /* 0x0000a803000075a7 */ /* 0x00052600080011ff */
[----:B----4-:R-:W-:Y:S05]  /*6040*/  @!P0 NANOSLEEP.SYNCS 0x989680 ;  /* 0x009896800000895d */ /* 0x010fea0003900000 */
[----:B------:R-:W4:Y:S02]  /*6050*/  @!P0 SYNCS.PHASECHK.TRANS64 P0, [R0+URZ+0xa8], R3 ;  /* 0x0000a803000085a7 */ /* 0x000f2400080010ff */
[----:B-1--4-:R-:W-:Y:S05]  /*6060*/  @P0 EXIT ;  /* 0x000000000000094d */ /* 0x012fea0003800000 */
[----:B------:R-:W-:Y:S05]  /*6070*/  BRA `(.L_x_105) ;  /* 0xfffffffc00e87947 */ /* 0x000fea000383ffff */
.L_x_90:
[----:B------:R-:W-:-:S06]  /*6080*/  UISETP.GE.AND UP0, UPT, UR19, 0x4, UPT ;  /* 0x000000041300788c */ /* 0x000fcc000bf06270 */
[----:B------:R-:W-:-:S13]  /*6090*/  PLOP3.LUT P0, PT, PT, PT, UP0, 0x80, 0x8 ;  /* 0x000000000008781c */ /* 0x000fda0003f0f008 */
[----:B------:R-:W-:Y:S05]  /*60a0*/  @!P0 EXIT ;  /* 0x000000000000894d */ /* 0x000fea0003800000 */
[----:B------:R-:W-:Y:S01]  /*60b0*/  BAR.SYNC.DEFER_BLOCKING 0x6, 0xa0 ;  /* 0x0182800000007b1d */ /* 0x000fe20000010000 */
[C---:B------:R-:W-:Y:S01]  /*60c0*/  IMAD.SHL.U32 R5, R97.reuse, 0x20, RZ ;  /* 0x0000002061057824 */ /* 0x040fe200078e00ff */
[C---:B------:R-:W-:Y:S01]  /*60d0*/  SHF.L.U32 R37, R97.reuse, 0x10, RZ ;  /* 0x0000001061257819 */ /* 0x040fe200000006ff */
[C---:B------:R-:W-:Y:S01]  /*60e0*/  IMAD.SHL.U32 R96, R97.reuse, 0x4, RZ ;  /* 0x0000000461607824 */ /* 0x040fe200078e00ff */
[----:B------:R-:W-:Y:S01]  /*60f0*/  LOP3.LUT R98, R97, 0x60, RZ, 0xc0, !PT ;  /* 0x0000006061627812 */ /* 0x000fe200078ec0ff */
[----:B------:R-:W-:Y:S01]  /*6100*/  HFMA2 R93, -RZ, RZ, 0, 5.9604644775390625e-08 ;  /* 0x00000001ff5d7431 */ /* 0x000fe200000001ff */
[----:B------:R-:W-:Y:S02]  /*6110*/  UMOV UR44, 0x400 ;  /* 0x00000400002c7882 */ /* 0x000fe40000000000 */
[----:B------:R-:W1:Y:S01]  /*6120*/  LDC.64 R80, c[0x0][0xc88] ;  /* 0x00032200ff507b82 */ /* 0x000e620000000a00 */
[----:B------:R-:W-:Y:S01]  /*6130*/  ULEA UR44, UR60, UR44, 0x18 ;  /* 0x0000002c3c2c7291 */ /* 0x000fe2000f8ec0ff */
[----:B------:R-:W-:Y:S01]  /*6140*/  LOP3.LUT R7, R5, 0xc0, RZ, 0xc0, !PT ;  /* 0x000000c005077812 */ /* 0x000fe200078ec0ff */
[----:B------:R-:W-:Y:S01]  /*6150*/  HFMA2 R91, -RZ, RZ, 0, 0 ;  /* 0x00000000ff5b7431 */ /* 0x000fe200000001ff */
[----:B------:R-:W-:Y:S01]  /*6160*/  LOP3.LUT R95, R97, 0x2, RZ, 0xc0, !PT ;  /* 0x00000002615f7812 */ /* 0x000fe200078ec0ff */
[----:B------:R-:W-:Y:S01]  /*6170*/  UIADD3 UR4, UPT, UPT, UR44, 0x200, URZ ;  /* 0x000002002c047890 */ /* 0x000fe2000fffe0ff */
[----:B------:R-:W-:Y:S01]  /*6180*/  LOP3.LUT R96, R7, 0x18, R96, 0xf8, !PT ;  /* 0x0000001807607812 */ /* 0x000fe200078ef860 */
[----:B------:R-:W-:Y:S01]  /*6190*/  IMAD.MOV.U32 R36, RZ, RZ, RZ ;  /* 0x000000ffff247224 */ /* 0x000fe200078e00ff */
[----:B------:R-:W2:Y:S01]  /*61a0*/  LDC.64 R82, c[0x0][0xc90] ;  /* 0x00032400ff527b82 */ /* 0x000ea20000000a00 */
[----:B------:R-:W-:Y:S01]  /*61b0*/  LOP3.LUT R37, R37, 0x600000, RZ, 0xc0, !PT ;  /* 0x0060000025257812 */ /* 0x000fe200078ec0ff */
[----:B------:R-:W-:Y:S01]  /*61c0*/  IMAD.MOV.U32 R89, RZ, RZ, RZ ;  /* 0x000000ffff597224 */ /* 0x000fe200078e00ff */
[----:B------:R-:W-:Y:S01]  /*61d0*/  LOP3.LUT R96, R96, 0xf20, R5, 0xf8, !PT ;  /* 0x00000f2060607812 */ /* 0x000fe200078ef805 */
[----:B------:R-:W-:Y:S01]  /*61e0*/  IMAD.U32 R87, RZ, RZ, UR4 ;  /* 0x00000004ff577e24 */ /* 0x000fe2000f8e00ff */
[----:B------:R-:W-:Y:S01]  /*61f0*/  LOP3.LUT R97, R97, 0x4, RZ, 0xc0, !PT ;  /* 0x0000000461617812 */ /* 0x000fe200078ec0ff */
[----:B------:R-:W3:Y:S01]  /*6200*/  LDCU UR59, c[0x0][0x370] ;  /* 0x00006e00ff3b77ac */ /* 0x000ee20008000800 */
[----:B------:R-:W-:Y:S01]  /*6210*/  MOV R92, RZ ;  /* 0x000000ff005c7202 */ /* 0x000fe20000000f00 */
[----:B------:R-:W4:Y:S01]  /*6220*/  LDC.64 R78, c[0x0][0xcb0] ;  /* 0x00032c00ff4e7b82 */ /* 0x000f220000000a00 */
[----:B------:R-:W3:Y:S01]  /*6230*/  LDS R0, [UR44+0x150] ;  /* 0x0001502cff007984 */ /* 0x000ee20008000800 */
[----:B------:R-:W-:Y:S01]  /*6240*/  IMAD R96, R96, 0x2, R87 ;  /* 0x0000000260607824 */ /* 0x000fe200078e0257 */
[----:B------:R-:W1:Y:S03]  /*6250*/  LDCU UR43, c[0x0][0xf0c] ;  /* 0x0001e180ff2b77ac */ /* 0x000e660008000800 */
[--C-:B------:R-:W-:Y:S01]  /*6260*/  IMAD R95, R95, -0x10, R96.reuse ;  /* 0xfffffff05f5f7824 */ /* 0x100fe200078e0260 */
[----:B------:R-:W1:Y:S01]  /*6270*/  LDCU UR39, c[0x0][0xf30] ;  /* 0x0001e600ff2777ac */ /* 0x000e620008000800 */
[----:B------:R-:W1:Y:S01]  /*6280*/  LDC.64 R76, c[0x0][0xca8] ;  /* 0x00032a00ff4c7b82 */ /* 0x000e620000000a00 */
[----:B------:R-:W-:Y:S01]  /*6290*/  IMAD R94, R97, -0x10, R96 ;  /* 0xfffffff0615e7824 */ /* 0x000fe200078e0260 */
[----:B------:R-:W1:Y:S01]  /*62a0*/  LDCU.64 UR56, c[0x0][0xc88] ;  /* 0x00019100ff3877ac */ /* 0x000e620008000a00 */
[----:B------:R-:W1:Y:S01]  /*62b0*/  LDCU.64 UR40, c[0x0][0xf28] ;  /* 0x0001e500ff2877ac */ /* 0x000e620008000a00 */
[----:B------:R-:W1:Y:S01]  /*62c0*/  LDCU.128 UR52, c[0x0][0xf10] ;  /* 0x0001e200ff3477ac */ /* 0x000e620008000c00 */
[----:B------:R-:W1:Y:S01]  /*62d0*/  LDCU UR58, c[0x0][0x374] ;  /* 0x00006e80ff3a77ac */ /* 0x000e620008000800 */
[----:B------:R-:W-:Y:S01]  /*62e0*/  UMOV UR47, URZ ;  /* 0x000000ff002f7c82 */ /* 0x000fe20008000000 */
[----:B------:R-:W-:Y:S01]  /*62f0*/  UMOV UR46, URZ ;  /* 0x000000ff002e7c82 */ /* 0x000fe20008000000 */
[----:B--23--:R-:W-:-:S07]  /*6300*/  IMAD.IADD R37, R0, 0x1, R37 ;  /* 0x0000000100257824 */ /* 0x00cfce00078e0225 */
.L_x_149:
[----:B------:R-:W-:Y:S02]  /*6310*/  LEA R3, R89, UR44, 0x3 ;  /* 0x0000002c59037c11 */ /* 0x000fe4000f8e18ff */
[----:B------:R-:W-:Y:S02]  /*6320*/  SHF.L.U32 R0, R91, 0x1f, RZ ;  /* 0x0000001f5b007819 */ /* 0x000fe400000006ff */
[----:B------:R-:W-:Y:S02]  /*6330*/  LEA R5, R89, UR44, 0x4 ;  /* 0x0000002c59057c11 */ /* 0x000fe4000f8e20ff */
[----:B--2---:R-:W2:Y:S02]  /*6340*/  SYNCS.PHASECHK.TRANS64.TRYWAIT P0, [R3+URZ+0xc0], R0 ;  /* 0x0000c000030075a7 */ /* 0x004ea400080011ff */
[----:B-12---:R-:W-:Y:S05]  /*6350*/  @!P0 BRA `(.L_x_106) ;  /* 0x0000004c003c8947 */ /* 0x006fea0003800000 */
.L_x_202:
[----:B------:R-:W3:Y:S01]  /*6360*/  LDS.128 R4, [R5+0x130] ;  /* 0x0001300005047984 */ /* 0x000ee20000000c00 */
[----:B------:R-:W-:Y:S01]  /*6370*/  UISETP.GE.AND UP0, UPT, UR42, 0x1, UPT ;  /* 0x000000012a00788c */ /* 0x000fe2000bf06270 */
[----:B------:R-:W-:Y:S01]  /*6380*/  @!PT LDS RZ, [RZ] ;  /* 0x00000000fffff984 */ /* 0x000fe20000000800 */
[----:B------:R-:W-:Y:S01]  /*6390*/  @!PT LDS RZ, [RZ] ;  /* 0x00000000fffff984 */ /* 0x000fe20000000800 */
[----:B------:R-:W-:Y:S01]  /*63a0*/  @!PT LDS RZ, [RZ] ;  /* 0x00000000fffff984 */ /* 0x000fe20000000800 */
[----:B------:R-:W-:Y:S01]  /*63b0*/  @!PT LDS RZ, [RZ] ;  /* 0x00000000fffff984 */ /* 0x000fe20000000800 */
[----:B------:R1:W-:Y:S06]  /*63c0*/  MEMBAR.ALL.CTA ;  /* 0x0000000000007992 */ /* 0x0003ec0000008000 */
[----:B-1----:R-:W1:Y:S01]  /*63d0*/  FENCE.VIEW.ASYNC.S ;  /* 0x00000000000073c6 */ /* 0x002e620000000000 */
[----:B---3--:R-:W-:Y:S11]  /*63e0*/  LOP3.LUT P0, RZ, R6, 0x1, RZ, 0xc0, !PT ;  /* 0x0000000106ff7812 */ /* 0x008ff6000780c0ff */
[----:B------:R-:W-:Y:S02]  /*63f0*/  @!UPT UIADD3 URZ, UPT, UPT, URZ, URZ, URZ ;  /* 0x000000fffffff290 */ /* 0x000fe4000fffe0ff */
[----:B-1----:R-:W-:Y:S01]  /*6400*/  VOTEU.ANY UP1, P0 ;  /* 0x0000000000ff7886 */ /* 0x002fe20000020100 */
[----:B------:R-:W-:Y:S01]  /*6410*/  PLOP3.LUT P0, PT, PT, PT, UP1, 0x80, 0x8 ;  /* 0x000000000008781c */ /* 0x000fe20003f0f018 */
[----:B------:R-:W-:Y:S11]  /*6420*/  UP2UR UR62, UPR, URZ, 0x2 ;  /* 0x00000002ff3e7883 */ /* 0x000ff60008000000 */
[----:B------:R-:W-:Y:S01]  /*6430*/  @!UPT UIADD3 URZ, UPT, UPT, URZ, URZ, URZ ;  /* 0x000000fffffff290 */ /* 0x000fe2000fffe0ff */
[----:B--2---:R-:W-:Y:S02]  /*6440*/  @P0 SHF.R.U32.HI R0, RZ, 0x10, R5 ;  /* 0x00000010ff000819 */ /* 0x004fe40000011605 */
        /* <DEDUP_REMOVED lines=12> */
[----:B------:R-:W2:Y:S01]  /*6510*/  LDCU UR13, c[0x0][0xf20] ;  /* 0x0001e400ff0d77ac */ /* 0x000ea20008000800 */
[----:B------:R-:W-:Y:S02]  /*6520*/  UIMAD.WIDE.U32 UR4, UR58, UR55, URZ ;  /* 0x000000373a0472a5 */ /* 0x000fe4000f8e00ff */
[----:B------:R-:W-:Y:S02]  /*6530*/  UIMAD.WIDE.U32 UR6, UR59, UR52, URZ ;  /* 0x000000343b0672a5 */ /* 0x000fe4000f8e00ff */
[----:B------:R-:W-:Y:S02]  /*6540*/  UISETP.NE.AND UP0, UPT, UR54, 0x1, UPT ;  /* 0x000000013600788c */ /* 0x000fe4000bf05270 */
[----:B------:R-:W-:Y:S02]  /*6550*/  UIMAD.WIDE.U32 UR8, UR37, UR55, URZ ;  /* 0x00000037250872a5 */ /* 0x000fe4000f8e00ff */
[----:B------:R-:W-:Y:S02]  /*6560*/  UIMAD.WIDE.U32 UR10, UR38, UR52, URZ ;  /* 0x00000034260a72a5 */ /* 0x000fe4000f8e00ff */
[----:B------:R-:W-:Y:S02]  /*6570*/  UISETP.NE.AND UP1, UPT, UR43, 0x1, UPT ;  /* 0x000000012b00788c */ /* 0x000fe4000bf25270 */
[----:B------:R-:W-:Y:S01]  /*6580*/  UISETP.NE.AND UP2, UPT, UR42, 0x1, UPT ;  /* 0x000000012a00788c */ /* 0x000fe2000bf45270 */
[----:B------:R-:W-:Y:S02]  /*6590*/  UMOV UR4, UR5 ;  /* 0x0000000500047c82 */ /* 0x000fe40008000000 */
[----:B--2---:R-:W-:Y:S03]  /*65a0*/  USHF.R.U32.HI UR5, URZ, UR13, UR4 ;  /* 0x0000000dff057299 */ /* 0x004fe60008011604 */
[----:B------:R-:W-:Y:S02]  /*65b0*/  UMOV UR4, UR7 ;  /* 0x0000000700047c82 */ /* 0x000fe40008000000 */
[----:B------:R-:W-:Y:S02]  /*65c0*/  USHF.R.U32.HI UR7, URZ, UR53, UR4 ;  /* 0x00000035ff077299 */ /* 0x000fe40008011604 */
[----:B------:R-:W-:Y:S02]  /*65d0*/  USEL UR4, UR58, UR5, !UP0 ;  /* 0x000000053a047287 */ /* 0x000fe4000c000000 */
[----:B------:R-:W-:Y:S01]  /*65e0*/  USEL UR7, UR59, UR7, !UP1 ;  /* 0x000000073b077287 */ /* 0x000fe2000c800000 */
[----:B------:R-:W-:Y:S01]  /*65f0*/  UMOV UR5, UR9 ;  /* 0x0000000900057c82 */ /* 0x000fe20008000000 */
[----:B------:R-:W-:Y:S02]  /*6600*/  UIMAD.WIDE.U32 UR8, UR4, UR40, URZ ;  /* 0x00000028040872a5 */ /* 0x000fe4000f8e00ff */
[----:B------:R-:W-:Y:S03]  /*6610*/  USHF.R.U32.HI UR6, URZ, UR13, UR5 ;  /* 0x0000000dff067299 */ /* 0x000fe60008011605 */
[----:B------:R-:W-:Y:S01]  /*6620*/  UMOV UR5, UR11 ;  /* 0x0000000b00057c82 */ /* 0x000fe20008000000 */
[----:B------:R-:W-:Y:S02]  /*6630*/  UIMAD.WIDE.U32 UR10, UR7, UR40, URZ ;  /* 0x00000028070a72a5 */ /* 0x000fe4000f8e00ff */
[----:B------:R-:W-:Y:S02]  /*6640*/  USHF.R.U32.HI UR13, URZ, UR53, UR5 ;  /* 0x00000035ff0d7299 */ /* 0x000fe40008011605 */
[----:B------:R-:W-:Y:S01]  /*6650*/  USEL UR6, UR37, UR6, !UP0 ;  /* 0x0000000625067287 */ /* 0x000fe2000c000000 */
[----:B------:R-:W-:Y:S02]  /*6660*/  UMOV UR5, UR9 ;  /* 0x0000000900057c82 */ /* 0x000fe40008000000 */
[----:B------:R-:W-:Y:S01]  /*6670*/  UMOV UR10, UR11 ;  /* 0x0000000b000a7c82 */ /* 0x000fe20008000000 */
[----:B------:R-:W-:Y:S02]  /*6680*/  @UP2 USHF.R.U32.HI UR4, URZ, UR41, UR5 ;  /* 0x00000029ff042299 */ /* 0x000fe40008011605 */
[----:B------:R-:W-:Y:S02]  /*6690*/  @UP2 USHF.R.U32.HI UR7, URZ, UR41, UR10 ;  /* 0x00000029ff072299 */ /* 0x000fe4000801160a */
[----:B------:R-:W-:Y:S02]  /*66a0*/  UIMAD UR4, UR42, UR4, URZ ;  /* 0x000000042a0472a4 */ /* 0x000fe4000f8e02ff */
        /* <DEDUP_REMOVED lines=8> */
[----:B------:R-:W-:Y:S02]  /*6730*/  USEL UR11, UR6, UR4, !UP2 ;  /* 0x00000004060b7287 */ /* 0x000fe4000d000000 */
[----:B------:R-:W-:Y:S02]  /*6740*/  UIADD3 UR8, UPT, UPT, -UR5, URZ, URZ ;  /* 0x000000ff05087290 */ /* 0x000fe4000fffe1ff */
[----:B------:R-:W-:Y:S01]  /*6750*/  UIADD3 UR10, UPT, UPT, -UR11, URZ, URZ ;  /* 0x000000ff0b0a7290 */ /* 0x000fe2000fffe1ff */
[----:B------:R-:W-:Y:S01]  /*6760*/  @!UP0 UMOV UR4, UR9 ;  /* 0x0000000900048c82 */ /* 0x000fe20008000000 */
[----:B------:R-:W-:Y:S02]  /*6770*/  UIADD3 UR9, UPT, UPT, -UR6, URZ, URZ ;  /* 0x000000ff06097290 */ /* 0x000fe4000fffe1ff */
[----:B------:R-:W-:Y:S02]  /*6780*/  @!UP0 USHF.R.U32.HI UR4, URZ, UR41, UR4 ;  /* 0x00000029ff048299 */ /* 0x000fe40008011604 */
[----:B------:R-:W-:Y:S02]  /*6790*/  UIMAD UR10, UR42, UR10, UR6 ;  /* 0x0000000a2a0a72a4 */ /* 0x000fe4000f8e0206 */
[----:B------:R-:W-:Y:S04]  /*67a0*/  @!UP0 USEL UR4, UR5, UR4, !UP2 ;  /* 0x0000000405048287 */ /* 0x000fe8000d000000 */
[----:B------:R-:W-:Y:S02]  /*67b0*/  @!UP0 UIMAD UR10, UR7, UR10, UR4 ;  /* 0x0000000a070a82a4 */ /* 0x000fe4000f8e0204 */
[----:B------:R-:W-:Y:S02]  /*67c0*/  @!UP0 UIADD3 UR11, UPT, UPT, UR11, -UR4, URZ ;  /* 0x800000040b0b8290 */ /* 0x000fe4000fffe0ff */
[----:B------:R-:W-:Y:S02]  /*67d0*/  UIMAD UR7, UR43, UR8, UR38 ;  /* 0x000000082b0772a4 */ /* 0x000fe4000f8e0226 */
[----:B------:R-:W-:Y:S02]  /*67e0*/  @!UP0 UIMAD UR6, UR11, UR42, UR5 ;  /* 0x0000002a0b0682a4 */ /* 0x000fe4000f8e0205 */
[----:B------:R-:W-:Y:S01]  /*67f0*/  UIMAD UR4, UR54, UR9, UR37 ;  /* 0x00000009360472a4 */ /* 0x000fe2000f8e0225 */
[----:B------:R-:W-:Y:S02]  /*6800*/  @!UP0 UMOV UR5, UR10 ;  /* 0x0000000a00058c82 */ /* 0x000fe40008000000 */
[----:B------:R-:W-:Y:S02]  /*6810*/  UIMAD UR38, UR5, UR43, UR7 ;  /* 0x0000002b052672a4 */ /* 0x000fe4000f8e0207 */
[----:B------:R-:W-:Y:S11]  /*6820*/  UIMAD UR37, UR6, UR54, UR4 ;  /* 0x00000036062572a4 */ /* 0x000ff6000f8e0204 */
[----:B------:R-:W-:Y:S01]  /*6830*/  @!UPT UIADD3 URZ, UPT, UPT, URZ, URZ, URZ ;  /* 0x000000fffffff290 */ /* 0x000fe2000fffe0ff */
.L_x_107:
[----:B------:R-:W-:Y:S01]  /*6840*/  UISETP.NE.AND UP0, UPT, UR39, 0x1, UPT ;  /* 0x000000012700788c */ /* 0x000fe2000bf05270 */
[----:B------:R-:W-:Y:S01]  /*6850*/  LOP3.LUT P0, RZ, R87, 0x1b0, RZ, 0xc0, !PT ;  /* 0x000001b057ff7812 */ /* 0x000fe2000780c0ff */
[----:B------:R-:W-:Y:S01]  /*6860*/  USHF.L.U32 UR49, UR12, 0x7, URZ ;  /* 0x000000070c317899 */ /* 0x000fe200080006ff */
[----:B------:R-:W-:Y:S01]  /*6870*/  BSSY.RECONVERGENT B6, `(.L_x_108) ;  /* 0x0000034000067945 */ /* 0x000fe20003800200 */
[----:B------:R-:W-:Y:S01]  /*6880*/  USHF.L.U32 UR50, UR20, 0x7, URZ ;  /* 0x0000000714327899 */ /* 0x000fe200080006ff */
[----:B------:R-:W-:Y:S06]  /*6890*/  IADD3 R89, PT, PT, R89, 0x1, RZ ;  /* 0x0000000159597810 */ /* 0x000fec0007ffe0ff */
[----:B------:R-:W2:Y:S01]  /*68a0*/  @!UP0 LDCU.128 UR16, c[0x0][0xf10] ;  /* 0x0001e200ff1087ac */ /* 0x000ea20008000c00 */
[----:B------:R-:W3:Y:S01]  /*68b0*/  @!UP0 LDCU UR5, c[0x0][0xf0c] ;  /* 0x0001e180ff0587ac */ /* 0x000ee20008000800 */
[----:B------:R-:W4:Y:S01]  /*68c0*/  @!UP0 LDCU UR10, c[0x0][0xf20] ;  /* 0x0001e400ff0a87ac */ /* 0x000f220008000800 */
[----:B--2---:R-:W-:Y:S02]  /*68d0*/  UIMAD.WIDE.U32 UR8, UR38, UR16, URZ ;  /* 0x00000010260872a5 */ /* 0x004fe4000f8e00ff */
[----:B------:R-:W-:Y:S02]  /*68e0*/  UIMAD.WIDE.U32 UR6, UR37, UR19, URZ ;  /* 0x00000013250672a5 */ /* 0x000fe4000f8e00ff */
[----:B------:R-:W-:Y:S03]  /*68f0*/  @!UP0 UISETP.NE.AND UP1, UPT, UR18, 0x1, UPT ;  /* 0x000000011200888c */ /* 0x000fe6000bf25270 */
[----:B------:R-:W-:Y:S01]  /*6900*/  @!UP0 UMOV UR4, UR9 ;  /* 0x0000000900048c82 */ /* 0x000fe20008000000 */
[----:B---3--:R-:W-:Y:S02]  /*6910*/  @!UP0 UISETP.NE.AND UP2, UPT, UR5, 0x1, UPT ;  /* 0x000000010500888c */ /* 0x008fe4000bf45270 */
[----:B------:R-:W-:Y:S01]  /*6920*/  @!UP0 USHF.R.U32.HI UR4, URZ, UR17, UR4 ;  /* 0x00000011ff048299 */ /* 0x000fe20008011604 */
[----:B------:R-:W-:Y:S02]  /*6930*/  @!UP0 UMOV UR6, UR7 ;  /* 0x0000000700068c82 */ /* 0x000fe40008000000 */
[----:B----4-:R-:W-:Y:S02]  /*6940*/  @!UP0 USHF.R.U32.HI UR6, URZ, UR10, UR6 ;  /* 0x0000000aff068299 */ /* 0x010fe40008011606 */
[----:B------:R-:W-:Y:S02]  /*6950*/  @!UP0 USEL UR7, UR38, UR4, !UP2 ;  /* 0x0000000426078287 */ /* 0x000fe4000d000000 */
[----:B------:R-:W-:Y:S04]  /*6960*/  @!UP0 USEL UR6, UR37, UR6, !UP1 ;  /* 0x0000000625068287 */ /* 0x000fe8000c800000 */
[----:B------:R-:W-:Y:S02]  /*6970*/  @!UP0 UIADD3 UR4, UPT, UPT, -UR7, UR6, URZ ;  /* 0x0000000607048290 */ /* 0x000fe4000fffe1ff */
[----:B------:R-:W-:Y:S02]  /*6980*/  @!UP0 UIADD3 UR6, UPT, UPT, UR7, -UR6, URZ ;  /* 0x8000000607068290 */ /* 0x000fe4000fffe0ff */
[----:B------:R-:W-:Y:S02]  /*6990*/  @!UP0 UIMAD UR38, UR4, UR5, UR38 ;  /* 0x00000005042682a4 */ /* 0x000fe4000f8e0226 */
[----:B------:R-:W-:Y:S01]  /*69a0*/  @!UP0 UIMAD UR37, UR6, UR18, UR37 ;  /* 0x00000012062582a4 */ /* 0x000fe2000f8e0225 */
[----:B------:R-:W-:Y:S11]  /*69b0*/  @!P0 BRA `(.L_x_109) ;  /* 0x00000000007c8947 */ /* 0x000ff60003800000 */
[----:B------:R-:W2:Y:S01]  /*69c0*/  LDCU.64 UR8, c[0x4][0x80] ;  /* 0x01001000ff0877ac */ /* 0x000ea20008000a00 */
[----:B------:R-:W-:Y:S01]  /*69d0*/  MOV R2, 0x0 ;  /* 0x0000000000027802 */ /* 0x000fe20000000f00 */
[----:B------:R-:W-:Y:S02]  /*69e0*/  HFMA2 R12, -RZ, RZ, 0, 5.9604644775390625e-08 ;  /* 0x00000001ff0c7431 */ /* 0x000fe400000001ff */
[----:B------:R-:W-:Y:S01]  /*69f0*/  IMAD.MOV.U32 R8, RZ, RZ, 0x70 ;  /* 0x00000070ff087424 */ /* 0x000fe200078e00ff */
[----:B------:R3:W4:Y:S01]  /*6a00*/  LDC.64 R14, c[0x4][R2] ;  /* 0x01000000020e7b82 */ /* 0x0007220000000a00 */
[----:B------:R-:W1:Y:S01]  /*6a10*/  LDCU.64 UR6, c[0x4][0x88] ;  /* 0x01001100ff0677ac */ /* 0x000e620008000a00 */
[----:B------:R-:W-:Y:S01]  /*6a20*/  IMAD.MOV.U32 R13, RZ, RZ, RZ ;  /* 0x000000ffff0d7224 */ /* 0x000fe200078e00ff */
[----:B------:R-:W1:Y:S01]  /*6a30*/  LDCU.64 UR4, c[0x4][0x8] ;  /* 0x01000100ff0477ac */ /* 0x000e620008000a00 */
[----:B--2---:R-:W-:Y:S01]  /*6a40*/  MOV R5, UR9 ;  /* 0x0000000900057c02 */ /* 0x004fe20008000f00 */
[----:B------:R-:W-:Y:S01]  /*6a50*/  IMAD.U32 R4, RZ, RZ, UR8 ;  /* 0x00000008ff047e24 */ /* 0x000fe2000f8e00ff */
[----:B-1----:R-:W-:Y:S01]  /*6a60*/  MOV R7, UR7 ;  /* 0x0000000700077c02 */ /* 0x002fe20008000f00 */
[----:B------:R-:W-:Y:S01]  /*6a70*/  IMAD.U32 R6, RZ, RZ, UR6 ;  /* 0x00000006ff067e24 */ /* 0x000fe2000f8e00ff */
[----:B------:R-:W-:Y:S01]  /*6a80*/  MOV R11, UR5 ;  /* 0x00000005000b7c02 */ /* 0x000fe20008000f00 */
[----:B------:R-:W-:Y:S02]  /*6a90*/  IMAD.U32 R10, RZ, RZ, UR4 ;  /* 0x00000004ff0a7e24 */ /* 0x000fe4000f8e00ff */
[----:B------:R-:W-:Y:S07]  /*6aa0*/  LEPC R20, `(.L_x_110) ;  /* 0x000000001014794e */ /* 0x000fee0000000000 */
[----:B---345:R-:W-:Y:S05]  /*6ab0*/  CALL.ABS.NOINC R14 ;  /* 0x000000000e007343 */ /* 0x038fea0003c00000 */
.L_x_110:
[----:B------:R-:W1:Y:S01]  /*6ac0*/  LDCU.64 UR8, c[0x4][0x80] ;  /* 0x01001000ff0877ac */ /* 0x000e620008000a00 */
[----:B------:R-:W2:Y:S01]  /*6ad0*/  LDC.64 R2, c[0x4][R2] ;  /* 0x0100000002027b82 */ /* 0x000ea20000000a00 */
[----:B------:R-:W-:Y:S02]  /*6ae0*/  HFMA2 R12, -RZ, RZ, 0, 5.9604644775390625e-08 ;  /* 0x00000001ff0c7431 */ /* 0x000fe400000001ff */
[----:B------:R-:W-:Y:S02]  /*6af0*/  IMAD.MOV.U32 R8, RZ, RZ, 0x70 ;  /* 0x00000070ff087424 */ /* 0x000fe400078e00ff */
[----:B------:R-:W-:Y:S01]  /*6b00*/  IMAD.MOV.U32 R13, RZ, RZ, RZ ;  /* 0x000000ffff0d7224 */ /* 0x000fe200078e00ff */
[----:B------:R-:W3:Y:S01]  /*6b10*/  LDCU.64 UR6, c[0x4][0x88] ;  /* 0x01001100ff0677ac */ /* 0x000ee20008000a00 */
[----:B------:R-:W4:Y:S01]  /*6b20*/  LDCU.64 UR4, c[0x4][0x8] ;  /* 0x01000100ff0477ac */ /* 0x000f220008000a00 */
[----:B-1----:R-:W-:Y:S02]  /*6b30*/  MOV R4, UR8 ;  /* 0x0000000800047c02 */ /* 0x002fe40008000f00 */
[----:B------:R-:W-:Y:S02]  /*6b40*/  MOV R5, UR9 ;  /* 0x0000000900057c02 */ /* 0x000fe40008000f00 */
[----:B---3--:R-:W-:Y:S01]  /*6b50*/  MOV R7, UR7 ;  /* 0x0000000700077c02 */ /* 0x008fe20008000f00 */
[----:B------:R-:W-:Y:S01]  /*6b60*/  IMAD.U32 R6, RZ, RZ, UR6 ;  /* 0x00000006ff067e24 */ /* 0x000fe2000f8e00ff */
[----:B----4-:R-:W-:Y:S01]  /*6b70*/  MOV R11, UR5 ;  /* 0x00000005000b7c02 */ /* 0x010fe20008000f00 */
[----:B------:R-:W-:Y:S02]  /*6b80*/  IMAD.U32 R10, RZ, RZ, UR4 ;  /* 0x00000004ff0a7e24 */ /* 0x000fe4000f8e00ff */
[----:B------:R-:W-:Y:S07]  /*6b90*/  LEPC R20, `(.L_x_109) ;  /* 0x000000001014794e */ /* 0x000fee0000000000 */
[----:B--2---:R-:W-:Y:S05]  /*6ba0*/  CALL.ABS.NOINC R2 ;  /* 0x0000000002007343 */ /* 0x004fea0003c00000 */
.L_x_109:
[----:B------:R-:W-:Y:S05]  /*6bb0*/  BSYNC.RECONVERGENT B6 ;  /* 0x0000000000067941 */ /* 0x000fea0003800200 */
.L_x_108:
[----:B------:R-:W-:Y:S02]  /*6bc0*/  ISETP.NE.U32.AND P0, PT, RZ, UR56, PT ;  /* 0x00000038ff007c0c */ /* 0x000fe4000bf05070 */
[C---:B------:R-:W-:Y:S02]  /*6bd0*/  ISETP.NE.U32.AND P1, PT, R82.reuse, RZ, PT ;  /* 0x000000ff5200720c */ /* 0x040fe40003f25070 */
[----:B------:R-:W-:Y:S02]  /*6be0*/  ISETP.NE.U32.AND P4, PT, R82, RZ, PT ;  /* 0x000000ff5200720c */ /* 0x000fe40003f85070 */
[----:B------:R-:W-:Y:S02]  /*6bf0*/  ISETP.NE.AND.EX P0, PT, RZ, UR57, PT, P0 ;  /* 0x00000039ff007c0c */ /* 0x000fe4000bf05300 */
[C---:B------:R-:W-:Y:S02]  /*6c00*/  ISETP.NE.AND.EX P1, PT, R83.reuse, RZ, PT, P1 ;  /* 0x000000ff5300720c */ /* 0x040fe40003f25310 */
[----:B------:R-:W-:Y:S02]  /*6c10*/  ISETP.NE.AND.EX P4, PT, R83, RZ, P0, P4 ;  /* 0x000000ff5300720c */ /* 0x000fe40000785340 */
[----:B------:R-:W-:Y:S02]  /*6c20*/  ISETP.NE.U32.AND P5, PT, R78, RZ, PT ;  /* 0x000000ff4e00720c */ /* 0x000fe40003fa5070 */
[----:B------:R-:W-:Y:S02]  /*6c30*/  ISETP.NE.U32.AND P3, PT, RZ, UR56, PT ;  /* 0x00000038ff007c0c */ /* 0x000fe4000bf65070 */
[----:B------:R-:W-:Y:S02]  /*6c40*/  PLOP3.LUT P2, PT, PT, PT, PT, 0x8, 0x80 ;  /* 0x000000000080781c */ /* 0x000fe40003f4e170 */
[----:B------:R-:W-:Y:S02]  /*6c50*/  ISETP.NE.AND.EX P5, PT, R79, RZ, PT, P5 ;  /* 0x000000ff4f00720c */ /* 0x000fe40003fa5350 */
[----:B------:R-:W-:Y:S03]  /*6c60*/  ISETP.NE.AND.EX P3, PT, RZ, UR57, PT, P3 ;  /* 0x00000039ff007c0c */ /* 0x000fe6000bf65330 */
[----:B------:R-:W-:Y:S01]  /*6c70*/  @!P4 PLOP3.LUT P2, PT, P1, PT, PT, 0x80, 0x8 ;  /* 0x000000000008c81c */ /* 0x000fe20000f4f070 */
[----:B------:R-:W-:Y:S01]  /*6c80*/  @!UPT UIADD3 URZ, UPT, UPT, URZ, URZ, URZ ;  /* 0x000000fffffff290 */ /* 0x000fe2000fffe0ff */
[----:B------:R-:W-:Y:S11]  /*6c90*/  @!P1 BRA `(.L_x_111) ;  /* 0x0000000000309947 */ /* 0x000ff60003800000 */
[----:B------:R-:W-:Y:S01]  /*6ca0*/  ISETP.NE.U32.AND P0, PT, R80, RZ, PT ;  /* 0x000000ff5000720c */ /* 0x000fe20003f05070 */
[----:B------:R-:W2:Y:S01]  /*6cb0*/  LDCU.64 UR4, c[0x0][0x358] ;  /* 0x00006b00ff0477ac */ /* 0x000ea20008000a00 */
[----:B------:R-:W-:Y:S02]  /*6cc0*/  IMAD.MOV.U32 R84, RZ, RZ, 0x1 ;  /* 0x00000001ff547424 */ /* 0x000fe400078e00ff */
[----:B------:R-:W-:Y:S11]  /*6cd0*/  ISETP.NE.AND.EX P0, PT, R81, RZ, PT, P0 ;  /* 0x000000ff5100720c */ /* 0x000ff60003f05300 */
[----:B------:R-:W-:Y:S02]  /*6ce0*/  @!UPT UIADD3 URZ, UPT, UPT, URZ, URZ, URZ ;  /* 0x000000fffffff290 */ /* 0x000fe4000fffe0ff */
[----:B------:R-:W3:Y:S01]  /*6cf0*/  @P0 LDC.64 R2, c[0x0][0xc88] ;  /* 0x00032200ff020b82 */ /* 0x000ee20000000a00 */
[----:B-1----:R-:W-:Y:S04]  /*6d00*/  @P0 IMAD R0, R82, UR36, RZ ;  /* 0x0000002452000c24 */ /* 0x002fe8000f8e02ff */
[----:B---3--:R-:W-:Y:S04]  /*6d10*/  @P0 IMAD.WIDE R2, R0, 0x4, R2 ;  /* 0x0000000400020825 */ /* 0x008fe800078e0202 */
[----:B------:R-:W-:Y:S01]  /*6d20*/  HFMA2 R0, -RZ, RZ, 0, 5.9604644775390625e-08 ;  /* 0x00000001ff007431 */ /* 0x000fe200000001ff */
[----:B--2--5:R2:W5:Y:S04]  /*6d30*/  @P0 LDG.E R41, desc[UR4][R2.64] ;  /* 0x0000000402290981 */ /* 0x024568000c1e1900 */
[----:B------:R-:W-:Y:S01]  /*6d40*/  @!P0 PRMT R84, R0, 0x7610, R84 ;  /* 0x0000761000548816 */ /* 0x000fe20000000054 */
[----:B--2---:R-:W3:Y:S06]  /*6d50*/  @!P0 LDC R41, c[0x0][0xc80] ;  /* 0x00032000ff298b82 */ /* 0x004eec0000000800 */
.L_x_111:
[----:B------:R-:W-:Y:S05]  /*6d60*/  @!P5 BRA `(.L_x_112) ;  /* 0x000000000024d947 */ /* 0x000fea0003800000 */
[----:B------:R-:W-:Y:S01]  /*6d70*/  ISETP.NE.U32.AND P0, PT, R76, RZ, PT ;  /* 0x000000ff4c00720c */ /* 0x000fe20003f05070 */
[----:B------:R-:W2:Y:S03]  /*6d80*/  LDCU.64 UR4, c[0x0][0x358] ;  /* 0x00006b00ff0477ac */ /* 0x000ea60008000a00 */
[----:B------:R-:W-:Y:S11]  /*6d90*/  ISETP.NE.AND.EX P0, PT, R77, RZ, PT, P0 ;  /* 0x000000ff4d00720c */ /* 0x000ff60003f05300 */
[----:B------:R-:W-:Y:S02]  /*6da0*/  @!UPT UIADD3 URZ, UPT, UPT, URZ, URZ, URZ ;  /* 0x000000fffffff290 */ /* 0x000fe4000fffe0ff */
[----:B------:R-:W4:Y:S01]  /*6db0*/  @P0 LDC.64 R2, c[0x0][0xca8] ;  /* 0x00032a00ff020b82 */ /* 0x000f220000000a00 */
[----:B-1----:R-:W-:Y:S04]  /*6dc0*/  @P0 IMAD R0, R78, UR36, RZ ;  /* 0x000000244e000c24 */ /* 0x002fe8000f8e02ff */
[----:B----4-:R-:W-:Y:S05]  /*6dd0*/  @P0 IMAD.WIDE R2, R0, 0x4, R2 ;  /* 0x0000000400020825 */ /* 0x010fea00078e0202 */
[----:B--2--5:R2:W5:Y:S02]  /*6de0*/  @P0 LDG.E R38, desc[UR4][R2.64] ;  /* 0x0000000402260981 */ /* 0x024564000c1e1900 */
[----:B--2---:R-:W4:Y:S02]  /*6df0*/  @!P0 LDC R38, c[0x0][0xca0] ;  /* 0x00032800ff268b82 */ /* 0x004f240000000800 */
.L_x_112:
[----:B---3-5:R-:W-:Y:S01]  /*6e00*/  FSETP.NEU.AND P0, PT, R41, RZ, PT ;  /* 0x000000ff2900720b */ /* 0x028fe20003f0d000 */
[----:B------:R-:W-:Y:S01]  /*6e10*/  BSSY B1, `(.L_x_113) ;  /* 0x0000038000017945 */ /* 0x000fe20003800000 */
[----:B------:R-:W-:Y:S01]  /*6e20*/  SEL R5, RZ, 0xffffffff, P3 ;  /* 0xffffffffff057807 */ /* 0x000fe20001800000 */
[----:B------:R-:W-:Y:S01]  /*6e30*/  IMAD.MOV.U32 R46, RZ, RZ, 0x1 ;  /* 0x00000001ff2e7424 */ /* 0x000fe200078e00ff */
[----:B------:R-:W-:Y:S01]  /*6e40*/  @!P4 LOP3.LUT P3, RZ, R84, 0xff, RZ, 0xc0, !PT ;  /* 0x000000ff54ffc812 */ /* 0x000fe2000786c0ff */
[C---:B------:R-:W-:Y:S01]  /*6e50*/  IMAD R39, R36.reuse, 0x80, R37 ;  /* 0x0000008024277824 */ /* 0x040fe200078e0225 */
[----:B-1----:R-:W-:Y:S01]  /*6e60*/  @!P4 SEL R0, RZ, 0xffffffff, P0 ;  /* 0xffffffffff00c807 */ /* 0x002fe20000000000 */
[----:B------:R-:W-:Y:S01]  /*6e70*/  IMAD R90, R97, -0x10, R95 ;  /* 0xfffffff0615a7824 */ /* 0x000fe200078e025f */
[----:B------:R-:W-:Y:S01]  /*6e80*/  LOP3.LUT R93, R93, 0x1, RZ, 0x3c, !PT ;  /* 0x000000015d5d7812 */ /* 0x000fe200078e3cff */
[----:B------:R-:W-:Y:S01]  /*6e90*/  IMAD.MOV.U32 R47, RZ, RZ, RZ ;  /* 0x000000ffff2f7224 */ /* 0x000fe200078e00ff */
[C---:B------:R-:W-:Y:S02]  /*6ea0*/  @P2 SEL R0, R5.reuse, R0, !P3 ;  /* 0x0000000005002207 */ /* 0x040fe40005800000 */
[----:B------:R-:W-:Y:S02]  /*6eb0*/  CS2R R74, SRZ ;  /* 0x00000000004a7805 */ /* 0x000fe4000001ff00 */
[----:B------:R-:W-:Y:S02]  /*6ec0*/  LEA R100, R36, UR44, 0x3 ;  /* 0x0000002c24647c11 */ /* 0x000fe4000f8e18ff */
[----:B------:R-:W-:Y:S02]  /*6ed0*/  CS2R R72, SRZ ;  /* 0x0000000000487805 */ /* 0x000fe4000001ff00 */
[----:B------:R-:W-:Y:S02]  /*6ee0*/  @!P4 LOP3.LUT R0, R0, 0x1, RZ, 0xc0, !PT ;  /* 0x000000010000c812 */ /* 0x000fe400078ec0ff */
[----:B------:R-:W-:Y:S02]  /*6ef0*/  CS2R R66, SRZ ;  /* 0x0000000000427805 */ /* 0x000fe4000001ff00 */
[----:B------:R-:W-:Y:S02]  /*6f00*/  SHF.L.U32 R3, R92, 0x1f, RZ ;  /* 0x0000001f5c037819 */ /* 0x000fe400000006ff */
[----:B------:R-:W-:Y:S02]  /*6f10*/  CS2R R64, SRZ ;  /* 0x0000000000407805 */ /* 0x000fe4000001ff00 */
[----:B------:R-:W-:Y:S02]  /*6f20*/  ISETP.NE.U32.OR P5, PT, R0, 0x1, P4 ;  /* 0x000000010000780c */ /* 0x000fe400027a5470 */
[----:B------:R-:W-:Y:S02]  /*6f30*/  CS2R R58, SRZ ;  /* 0x00000000003a7805 */ /* 0x000fe4000001ff00 */
[----:B------:R-:W-:Y:S02]  /*6f40*/  LOP3.LUT P4, R88, R84, 0xff, RZ, 0xc0, !PT ;  /* 0x000000ff54587812 */ /* 0x000fe4000788c0ff */
[----:B------:R-:W-:Y:S02]  /*6f50*/  CS2R R56, SRZ ;  /* 0x0000000000387805 */ /* 0x000fe4000001ff00 */
[----:B------:R-:W-:Y:S02]  /*6f60*/  SEL R0, RZ, 0xffffffff, P0 ;  /* 0xffffffffff007807 */ /* 0x000fe40000000000 */
[----:B------:R-:W-:Y:S02]  /*6f70*/  CS2R R50, SRZ ;  /* 0x0000000000327805 */ /* 0x000fe4000001ff00 */
[----:B------:R-:W-:Y:S02]  /*6f80*/  P2R R99, PR, RZ, 0x20 ;  /* 0x00000020ff637803 */ /* 0x000fe40000000000 */
[----:B------:R-:W-:Y:S02]  /*6f90*/  CS2R R48, SRZ ;  /* 0x0000000000307805 */ /* 0x000fe4000001ff00 */
[----:B------:R-:W-:Y:S04]  /*6fa0*/  @P1 SEL R0, R5, R0, !P4 ;  /* 0x0000000005001207 */ /* 0x000fe80006000000 */
[----:B------:R-:W-:Y:S02]  /*6fb0*/  LOP3.LUT R0, R0, 0x1, RZ, 0xc0, !PT ;  /* 0x0000000100007812 */ /* 0x000fe400078ec0ff */
[----:B------:R-:W-:Y:S02]  /*6fc0*/  @P5 SHF.L.U32 R2, R93, 0x1f, RZ ;  /* 0x0000001f5d025819 */ /* 0x000fe400000006ff */
[----:B------:R-:W-:Y:S02]  /*6fd0*/  ISETP.NE.U32.AND P0, PT, R0, 0x1, PT ;  /* 0x000000010000780c */ /* 0x000fe40003f05070 */
[----:B------:R-:W1:Y:S02]  /*6fe0*/  @P5 SYNCS.PHASECHK.TRANS64.TRYWAIT P3, [UR44+0x70], R2 ;  /* 0x00007002ff0055a7 */ /* 0x000e64000806112c */
[----:B------:R-:W-:Y:S01]  /*6ff0*/  P2R R60, PR, RZ, 0x1 ;  /* 0x00000001ff3c7803 */ /* 0x000fe20000000000 */
[----:B------:R2:W3:Y:S01]  /*7000*/  SYNCS.PHASECHK.TRANS64.TRYWAIT P2, [R100+URZ+0xe0], R3 ;  /* 0x0000e003640075a7 */ /* 0x0004e200080411ff */
[----:B-1----:R-:W-:Y:S01]  /*7010*/  @P5 SEL R46, RZ, 0x1, !P3 ;  /* 0x00000001ff2e5807 */ /* 0x002fe20005800000 */
[----:B--2---:R-:W-:Y:S06]  /*7020*/  @!P5 BRA `(.L_x_114) ;  /* 0x000000000058d947 */ /* 0x004fec0003800000 */
[----:B------:R-:W-:Y:S01]  /*7030*/  IMAD.MOV.U32 R75, RZ, RZ, RZ ;  /* 0x000000ffff4b7224 */ /* 0x000fe200078e00ff */
[----:B------:R-:W-:Y:S01]  /*7040*/  ISETP.NE.AND P0, PT, R46, RZ, PT ;  /* 0x000000ff2e00720c */ /* 0x000fe20003f05270 */
[----:B------:R-:W-:Y:S01]  /*7050*/  BSSY B0, `(.L_x_115) ;  /* 0x000000c000007945 */ /* 0x000fe20003800000 */
[----:B------:R-:W-:Y:S02]  /*7060*/  CS2R R50, SRZ ;  /* 0x0000000000327805 */ /* 0x000fe4000001ff00 */
[----:B------:R-:W-:Y:S02]  /*7070*/  CS2R R48, SRZ ;  /* 0x0000000000307805 */ /* 0x000fe4000001ff00 */
[----:B------:R-:W-:Y:S02]  /*7080*/  CS2R R58, SRZ ;  /* 0x00000000003a7805 */ /* 0x000fe4000001ff00 */
[----:B------:R-:W-:Y:S02]  /*7090*/  CS2R R56, SRZ ;  /* 0x0000000000387805 */ /* 0x000fe4000001ff00 */
[----:B------:R-:W-:Y:S02]  /*70a0*/  CS2R R66, SRZ ;  /* 0x0000000000427805 */ /* 0x000fe4000001ff00 */
[----:B------:R-:W-:Y:S02]  /*70b0*/  CS2R R64, SRZ ;  /* 0x0000000000407805 */ /* 0x000fe4000001ff00 */
[----:B------:R-:W-:Y:S01]  /*70c0*/  CS2R R72, SRZ ;  /* 0x0000000000487805 */ /* 0x000fe2000001ff00 */
[----:B------:R-:W-:Y:S06]  /*70d0*/  @P0 BRA `(.L_x_116) ;  /* 0x00000000000c0947 */ /* 0x000fec0003800000 */
[----:B------:R-:W-:Y:S04]  /*70e0*/  SHF.L.U32 R5, R93, 0x1f, RZ ;  /* 0x0000001f5d057819 */ /* 0x000fe800000006ff */
[----:B------:R-:W1:Y:S02]  /*70f0*/  SYNCS.PHASECHK.TRANS64.TRYWAIT P0, [UR44+0x70], R5 ;  /* 0x00007005ff0075a7 */ /* 0x000e64000800112c */
[----:B-1----:R-:W-:Y:S05]  /*7100*/  @!P0 BRA `(.L_x_117) ;  /* 0x0000003c00e48947 */ /* 0x002fea0003800000 */
.L_x_116:
[----:B------:R-:W-:Y:S05]  /*7110*/  BSYNC B0 ;  /* 0x0000000000007941 */ /* 0x000fea0003800000 */
.L_x_115:
[----:B------:R-:W-:Y:S01]  /*7120*/  ISETP.NE.AND P0, PT, R60, RZ, PT ;  /* 0x000000ff3c00720c */ /* 0x000fe20003f05270 */
[----:B------:R-:W-:Y:S11]  /*7130*/  HFMA2 R47, -RZ, RZ, 0, 5.9604644775390625e-08 ;  /* 0x00000001ff2f7431 */ /* 0x000ff600000001ff */
[----:B------:R-:W-:Y:S01]  /*7140*/  @!UPT UIADD3 URZ, UPT, UPT, URZ, URZ, URZ ;  /* 0x000000fffffff290 */ /* 0x000fe2000fffe0ff */
[----:B------:R2:W1:Y:S04]  /*7150*/  @P0 LDS.128 R48, [R96] ;  /* 0x0000000060300984 */ /* 0x0004680000000c00 */
[----:B------:R2:W1:Y:S04]  /*7160*/  @P0 LDS.128 R56, [R95+0x10] ;  /* 0x000010005f380984 */ /* 0x0004680000000c00 */
[----:B------:R2:W1:Y:S04]  /*7170*/  @P0 LDS.128 R64, [R94+0x20] ;  /* 0x000020005e400984 */ /* 0x0004680000000c00 */
[----:B------:R2:W1:Y:S02]  /*7180*/  @P0 LDS.128 R72, [R90+0x30] ;  /* 0x000030005a480984 */ /* 0x0004640000000c00 */
.L_x_114:
[----:B------:R-:W-:Y:S05]  /*7190*/  BSYNC B1 ;  /* 0x0000000000017941 */ /* 0x000fea0003800000 */
.L_x_113:
[----:B-1----:R-:W-:Y:S04]  /*71a0*/  SHF.R.U32.HI R0, RZ, 0x15, R39 ;  /* 0x00000015ff007819 */ /* 0x002fe80000011627 */
[----:B------:R-:W-:Y:S01]  /*71b0*/  LOP3.LUT P0, RZ, R0, 0x3, R85, 0x48, !PT ;  /* 0x0000000300ff7812 */ /* 0x000fe20007804855 */
[----:B------:R-:W-:Y:S01]  /*71c0*/  @!UPT UIADD3 URZ, UPT, UPT, URZ, URZ, URZ ;  /* 0x000000fffffff290 */ /* 0x000fe2000fffe0ff */
[----:B---3--:R-:W-:Y:S11]  /*71d0*/  @P2 BRA `(.L_x_118) ;  /* 0x0000000000082947 */ /* 0x008ff60003800000 */
[----:B------:R-:W1:Y:S02]  /*71e0*/  SYNCS.PHASECHK.TRANS64.TRYWAIT P1, [R100+URZ+0xe0], R3 ;  /* 0x0000e003640075a7 */ /* 0x000e6400080211ff */
[----:B-1----:R-:W-:Y:S05]  /*71f0*/  @!P1 BRA `(.L_x_119) ;  /* 0x0000003c00c09947 */ /* 0x002fea0003800000 */
.L_x_118:
[----:B------:R-:W-:Y:S05]  /*7200*/  @!P0 BRA `(.L_x_120) ;  /* 0x0000000000408947 */ /* 0x000fea0003800000 */
[----:B------:R-:W3:Y:S01]  /*7210*/  LDCU.64 UR8, c[0x4][0x70] ;  /* 0x01000e00ff0877ac */ /* 0x000ee20008000a00 */
[----:B-1----:R-:W-:Y:S01]  /*7220*/  MOV R3, 0x0 ;  /* 0x0000000000037802 */ /* 0x002fe20000000f00 */
[----:B------:R-:W-:Y:S02]  /*7230*/  HFMA2 R12, -RZ, RZ, 0, 5.9604644775390625e-08 ;  /* 0x00000001ff0c7431 */ /* 0x000fe400000001ff */
[----:B------:R-:W-:Y:S02]  /*7240*/  IMAD.MOV.U32 R8, RZ, RZ, 0x192 ;  /* 0x00000192ff087424 */ /* 0x000fe400078e00ff */
[----:B------:R-:W-:Y:S01]  /*7250*/  IMAD.MOV.U32 R13, RZ, RZ, RZ ;  /* 0x000000ffff0d7224 */ /* 0x000fe200078e00ff */
[----:B------:R-:W1:Y:S01]  /*7260*/  LDCU.64 UR6, c[0x4][0x78] ;  /* 0x01000f00ff0677ac */ /* 0x000e620008000a00 */
[----:B------:R-:W2:Y:S01]  /*7270*/  LDC.64 R2, c[0x4][R3] ;  /* 0x0100000003027b82 */ /* 0x000ea20000000a00 */
[----:B------:R-:W5:Y:S01]  /*7280*/  LDCU.64 UR4, c[0x4][0x10] ;  /* 0x01000200ff0477ac */ /* 0x000f620008000a00 */
[----:B---3--:R-:W-:Y:S01]  /*7290*/  MOV R5, UR9 ;  /* 0x0000000900057c02 */ /* 0x008fe20008000f00 */
[----:B------:R-:W-:Y:S01]  /*72a0*/  IMAD.U32 R4, RZ, RZ, UR8 ;  /* 0x00000008ff047e24 */ /* 0x000fe2000f8e00ff */
[----:B-1----:R-:W-:Y:S01]  /*72b0*/  MOV R7, UR7 ;  /* 0x0000000700077c02 */ /* 0x002fe20008000f00 */
[----:B------:R-:W-:Y:S01]  /*72c0*/  IMAD.U32 R6, RZ, RZ, UR6 ;  /* 0x00000006ff067e24 */ /* 0x000fe2000f8e00ff */
[----:B-----5:R-:W-:Y:S01]  /*72d0*/  MOV R11, UR5 ;  /* 0x00000005000b7c02 */ /* 0x020fe20008000f00 */
[----:B------:R-:W-:Y:S02]  /*72e0*/  IMAD.U32 R10, RZ, RZ, UR4 ;  /* 0x00000004ff0a7e24 */ /* 0x000fe4000f8e00ff */
[----:B------:R-:W-:Y:S07]  /*72f0*/  LEPC R20, `(.L_x_120) ;  /* 0x000000001014794e */ /* 0x000fee0000000000 */
[----:B--2-4-:R-:W-:Y:S05]  /*7300*/  CALL.ABS.NOINC R2 ;  /* 0x0000000002007343 */ /* 0x014fea0003c00000 */
.L_x_120:
[C---:B------:R-:W-:Y:S01]  /*7310*/  SHF.L.U32 R40, R48.reuse, 0x10, RZ ;  /* 0x0000001030287819 */ /* 0x040fe200000006ff */
[----:B------:R-:W-:Y:S05]  /*7320*/  WARPSYNC.ALL ;  /* 0x0000000000007948 */ /* 0x000fea0003800000 */
[----:B------:R-:W-:Y:S01]  /*7330*/  R2UR UR4, R39 ;  /* 0x00000000270472ca */ /* 0x000fe200000e0000 */
[----:B------:R-:W-:Y:S01]  /*7340*/  BSSY.RECONVERGENT B0, `(.L_x_121) ;  /* 0x0000088000007945 */ /* 0x000fe20003800200 */
[----:B------:R-:W-:Y:S02]  /*7350*/  LOP3.LUT R43, R48, 0xffff0000, RZ, 0xc0, !PT ;  /* 0xffff0000302b7812 */ /* 0x000fe400078ec0ff */
[----:B------:R-:W-:Y:S02]  /*7360*/  SHF.L.U32 R42, R49, 0x10, RZ ;  /* 0x00000010312a7819 */ /* 0x000fe400000006ff */
[----:B------:R-:W-:Y:S02]  /*7370*/  SHF.L.U32 R45, R51, 0x10, RZ ;  /* 0x00000010332d7819 */ /* 0x000fe400000006ff */
[----:B------:R-:W-:Y:S02]  /*7380*/  LOP3.LUT R44, R75, 0xffff0000, RZ, 0xc0, !PT ;  /* 0xffff00004b2c7812 */ /* 0x000fe400078ec0ff */
[----:B------:R-:W-:Y:S03]  /*7390*/  ISETP.NE.AND P0, PT, R98, RZ, PT ;  /* 0x000000ff6200720c */ /* 0x000fe60003f05270 */
[----:B------:R-:W4:Y:S02]  /*73a0*/  LDTM.x32 R4, tmem[UR4] ;  /* 0x00000004000479ee */ /* 0x000f2400082c0000 */
[C---:B----4-:R-:W-:Y:S01]  /*73b0*/  FMUL R0, R38.reuse, R4 ;  /* 0x0000000426007220 */ /* 0x050fe20000400000 */
[C---:B------:R-:W-:Y:S01]  /*73c0*/  FMUL R2, R38.reuse, R5 ;  /* 0x0000000526027220 */ /* 0x040fe20000400000 */
[C---:B-1----:R-:W-:Y:S01]  /*73d0*/  FMUL R3, R38.reuse, R6 ;  /* 0x0000000626037220 */ /* 0x042fe20000400000 */
[----:B------:R-:W-:Y:S01]  /*73e0*/  FMUL R7, R38, R7 ;  /* 0x0000000726077220 */ /* 0x000fe20000400000 */
[----:B------:R-:W-:Y:S01]  /*73f0*/  FFMA R0, R41, R40, R0 ;  /* 0x0000002829007223 */ /* 0x000fe20000000000 */
[----:B------:R-:W-:Y:S01]  /*7400*/  LOP3.LUT R40, R49, 0xffff0000, RZ, 0xc0, !PT ;  /* 0xffff000031287812 */ /* 0x000fe200078ec0ff */
[C---:B------:R-:W-:Y:S01]  /*7410*/  FFMA R2, R41.reuse, R43, R2 ;  /* 0x0000002b29027223 */ /* 0x040fe20000000002 */
[C---:B------:R-:W-:Y:S01]  /*7420*/  SHF.L.U32 R43, R50.reuse, 0x10, RZ ;  /* 0x00000010322b7819 */ /* 0x040fe200000006ff */
[C---:B------:R-:W-:Y:S01]  /*7430*/  FFMA R3, R41.reuse, R42, R3 ;  /* 0x0000002a29037223 */ /* 0x040fe20000000003 */
[----:B------:R-:W-:Y:S01]  /*7440*/  LOP3.LUT R42, R50, 0xffff0000, RZ, 0xc0, !PT ;  /* 0xffff0000322a7812 */ /* 0x000fe200078ec0ff */
[----:B------:R-:W-:Y:S01]  /*7450*/  FMUL R4, R38, R8 ;  /* 0x0000000826047220 */ /* 0x000fe20000400000 */
[----:B------:R-:W-:Y:S01]  /*7460*/  F2FP.BF16.F32.PACK_AB R52, R2, R0 ;  /* 0x000000000234723e */ /* 0x000fe200000010ff */
[----:B------:R-:W-:Y:S01]  /*7470*/  FFMA R7, R41, R40, R7 ;  /* 0x0000002829077223 */ /* 0x000fe20000000007 */
[----:B------:R-:W-:Y:S01]  /*7480*/  LOP3.LUT R40, R51, 0xffff0000, RZ, 0xc0, !PT ;  /* 0xffff000033287812 */ /* 0x000fe200078ec0ff */
[C---:B------:R-:W-:Y:S01]  /*7490*/  FMUL R5, R38.reuse, R9 ;  /* 0x0000000926057220 */ /* 0x040fe20000400000 */
[C---:B------:R-:W-:Y:S01]  /*74a0*/  FMUL R6, R38.reuse, R10 ;  /* 0x0000000a26067220 */ /* 0x040fe20000400000 */
[----:B------:R-:W-:Y:S01]  /*74b0*/  FMUL R11, R38, R11 ;  /* 0x0000000b260b7220 */ /* 0x000fe20000400000 */
[----:B------:R-:W-:Y:S01]  /*74c0*/  F2FP.BF16.F32.PACK_AB R53, R7, R3 ;  /* 0x000000030735723e */ /* 0x000fe200000010ff */
[C---:B------:R-:W-:Y:S01]  /*74d0*/  FFMA R4, R41.reuse, R43, R4 ;  /* 0x0000002b29047223 */ /* 0x040fe20000000004 */
[C---:B------:R-:W-:Y:S01]  /*74e0*/  SHF.L.U32 R43, R56.reuse, 0x10, RZ ;  /* 0x00000010382b7819 */ /* 0x040fe200000006ff */
[----:B------:R-:W-:Y:S01]  /*74f0*/  FFMA R5, R41, R42, R5 ;  /* 0x0000002a29057223 */ /* 0x000fe20000000005 */
[----:B------:R-:W-:Y:S01]  /*7500*/  LOP3.LUT R42, R57, 0xffff0000, RZ, 0xc0, !PT ;  /* 0xffff0000392a7812 */ /* 0x000fe200078ec0ff */
[----:B------:R-:W-:Y:S01]  /*7510*/  FFMA R6, R41, R45, R6 ;  /* 0x0000002d29067223 */ /* 0x000fe20000000006 */
[----:B------:R-:W-:Y:S01]  /*7520*/  SHF.L.U32 R45, R57, 0x10, RZ ;  /* 0x00000010392d7819 */ /* 0x000fe200000006ff */
[----:B------:R-:W-:Y:S01]  /*7530*/  FFMA R11, R41, R40, R11 ;  /* 0x00000028290b7223 */ /* 0x000fe2000000000b */
[----:B------:R-:W-:Y:S01]  /*7540*/  LOP3.LUT R40, R56, 0xffff0000, RZ, 0xc0, !PT ;  /* 0xffff000038287812 */ /* 0x000fe200078ec0ff */
[C---:B------:R-:W-:Y:S01]  /*7550*/  FMUL R8, R38.reuse, R12 ;  /* 0x0000000c26087220 */ /* 0x040fe20000400000 */
[----:B------:R-:W-:Y:S01]  /*7560*/  F2FP.BF16.F32.PACK_AB R54, R5, R4 ;  /* 0x000000040536723e */ /* 0x000fe200000010ff */
[C---:B------:R-:W-:Y:S01]  /*7570*/  FMUL R9, R38.reuse, R13 ;  /* 0x0000000d26097220 */ /* 0x040fe20000400000 */
[----:B------:R-:W-:Y:S01]  /*7580*/  F2FP.BF16.F32.PACK_AB R55, R11, R6 ;  /* 0x000000060b37723e */ /* 0x000fe200000010ff */
[C---:B------:R-:W-:Y:S01]  /*7590*/  FMUL R10, R38.reuse, R14 ;  /* 0x0000000e260a7220 */ /* 0x040fe20000400000 */
[----:B------:R-:W-:Y:S01]  /*75a0*/  FMUL R15, R38, R15 ;  /* 0x0000000f260f7220 */ /* 0x000fe20000400000 */
[----:B------:R-:W-:Y:S01]  /*75b0*/  FFMA R8, R41, R43, R8 ;  /* 0x0000002b29087223 */ /* 0x000fe20000000008 */
[----:B------:R-:W-:Y:S01]  /*75c0*/  SHF.L.U32 R43, R59, 0x10, RZ ;  /* 0x000000103b2b7819 */ /* 0x000fe200000006ff */
[C---:B------:R-:W-:Y:S01]  /*75d0*/  FFMA R9, R41.reuse, R40, R9 ;  /* 0x0000002829097223 */ /* 0x040fe20000000009 */
[C---:B------:R-:W-:Y:S01]  /*75e0*/  SHF.L.U32 R40, R58.reuse, 0x10, RZ ;  /* 0x000000103a287819 */ /* 0x040fe200000006ff */
        /* <DEDUP_REMOVED lines=8> */
[----:B------:R-:W-:Y:S01]  /*7670*/  FMUL R14, R38, R18 ;  /* 0x00000012260e7220 */ /* 0x000fe20000400000 */
[----:B------:R-:W-:Y:S01]  /*7680*/  FFMA R12, R41, R40, R12 ;  /* 0x00000028290c7223 */ /* 0x000fe2000000000c */
[----:B------:R-:W-:Y:S01]  /*7690*/  LOP3.LUT R40, R59, 0xffff0000, RZ, 0xc0, !PT ;  /* 0xffff00003b287812 */ /* 0x000fe200078ec0ff */
[C---:B------:R-:W-:Y:S01]  /*76a0*/  FFMA R13, R41.reuse, R42, R13 ;  /* 0x0000002a290d7223 */ /* 0x040fe2000000000d */
[----:B------:R-:W-:Y:S01]  /*76b0*/  LOP3.LUT R42, R64, 0xffff0000, RZ, 0xc0, !PT ;  /* 0xffff0000402a7812 */ /* 0x000fe200078ec0ff */
[----:B------:R-:W-:Y:S01]  /*76c0*/  FMUL R19, R38, R19 ;  /* 0x0000001326137220 */ /* 0x000fe20000400000 */
[----:B------:R-:W-:Y:S01]  /*76d0*/  FFMA R14, R41, R43, R14 ;  /* 0x0000002b290e7223 */ /* 0x000fe2000000000e */
[----:B------:R-:W-:Y:S01]  /*76e0*/  SHF.L.U32 R43, R64, 0x10, RZ ;  /* 0x00000010402b7819 */ /* 0x000fe200000006ff */
[----:B------:R1:W-:Y:S01]  /*76f0*/  STS.128 [R96], R52 ;  /* 0x0000003460007388 */ /* 0x0003e20000000c00 */
[----:B------:R-:W-:Y:S01]  /*7700*/  F2FP.BF16.F32.PACK_AB R70, R13, R12 ;  /* 0x0000000c0d46723e */ /* 0x000fe200000010ff */
[C---:B------:R-:W-:Y:S01]  /*7710*/  FMUL R16, R38.reuse, R20 ;  /* 0x0000001426107220 */ /* 0x040fe20000400000 */
        /* <DEDUP_REMOVED lines=8> */
[C---:B------:R-:W-:Y:S01]  /*77a0*/  FFMA R17, R41.reuse, R42, R17 ;  /* 0x0000002a29117223 */ /* 0x040fe20000000011 */
[----:B------:R-:W-:Y:S01]  /*77b0*/  FFMA R18, R41, R45, R18 ;  /* 0x0000002d29127223 */ /* 0x000fe20000000012 */
[----:B------:R1:W-:Y:S01]  /*77c0*/  STS.128 [R95+0x10], R68 ;  /* 0x000010445f007388 */ /* 0x0003e20000000c00 */
[----:B------:R-:W-:Y:S01]  /*77d0*/  SHF.L.U32 R45, R67, 0x10, RZ ;  /* 0x00000010432d7819 */ /* 0x000fe200000006ff */
[----:B------:R-:W-:Y:S01]  /*77e0*/  FFMA R23, R41, R40, R23 ;  /* 0x0000002829177223 */ /* 0x000fe20000000017 */
[----:B------:R-:W-:Y:S01]  /*77f0*/  LOP3.LUT R40, R66, 0xffff0000, RZ, 0xc0, !PT ;  /* 0xffff000042287812 */ /* 0x000fe200078ec0ff */
[C---:B------:R-:W-:Y:S01]  /*7800*/  FMUL R20, R38.reuse, R24 ;  /* 0x0000001826147220 */ /* 0x040fe20000400000 */
[----:B------:R-:W-:Y:S01]  /*7810*/  LOP3.LUT R42, R67, 0xffff0000, RZ, 0xc0, !PT ;  /* 0xffff0000432a7812 */ /* 0x000fe200078ec0ff */
[C---:B------:R-:W-:Y:S01]  /*7820*/  FMUL R21, R38.reuse, R25 ;  /* 0x0000001926157220 */ /* 0x040fe20000400000 */
[----:B------:R-:W-:Y:S01]  /*7830*/  F2FP.BF16.F32.PACK_AB R104, R17, R16 ;  /* 0x000000101168723e */ /* 0x000fe200000010ff */
[C---:B------:R-:W-:Y:S01]  /*7840*/  FMUL R22, R38.reuse, R26 ;  /* 0x0000001a26167220 */ /* 0x040fe20000400000 */
[----:B------:R-:W-:Y:S01]  /*7850*/  FMUL R27, R38, R27 ;  /* 0x0000001b261b7220 */ /* 0x000fe20000400000 */
[C---:B------:R-:W-:Y:S01]  /*7860*/  FFMA R20, R41.reuse, R43, R20 ;  /* 0x0000002b29147223 */ /* 0x040fe20000000014 */
[C---:B------:R-:W-:Y:S01]  /*7870*/  FFMA R21, R41.reuse, R40, R21 ;  /* 0x0000002829157223 */ /* 0x040fe20000000015 */
[C---:B------:R-:W-:Y:S01]  /*7880*/  FFMA R22, R41.reuse, R45, R22 ;  /* 0x0000002d29167223 */ /* 0x040fe20000000016 */
[----:B------:R-:W-:Y:S01]  /*7890*/  FFMA R27, R41, R42, R27 ;  /* 0x0000002a291b7223 */ /* 0x000fe2000000001b */
[----:B------:R-:W-:Y:S01]  /*78a0*/  SHF.L.U32 R40, R72, 0x10, RZ ;  /* 0x0000001048287819 */ /* 0x000fe200000006ff */
[----:B------:R-:W-:Y:S01]  /*78b0*/  FMUL R24, R38, R28 ;  /* 0x0000001c26187220 */ /* 0x000fe20000400000 */
[----:B------:R-:W-:Y:S01]  /*78c0*/  LOP3.LUT R42, R72, 0xffff0000, RZ, 0xc0, !PT ;  /* 0xffff0000482a7812 */ /* 0x000fe200078ec0ff */
[C---:B------:R-:W-:Y:S01]  /*78d0*/  FMUL R25, R38.reuse, R29 ;  /* 0x0000001d26197220 */ /* 0x040fe20000400000 */
[----:B------:R-:W-:Y:S01]  /*78e0*/  SHF.L.U32 R43, R73, 0x10, RZ ;  /* 0x00000010492b7819 */ /* 0x000fe200000006ff */
[C---:B------:R-:W-:Y:S01]  /*78f0*/  FMUL R26, R38.reuse, R30 ;  /* 0x0000001e261a7220 */ /* 0x040fe20000400000 */
[C---:B------:R-:W-:Y:S01]  /*7900*/  FFMA R24, R41.reuse, R40, R24 ;  /* 0x0000002829187223 */ /* 0x040fe20000000018 */
[----:B------:R-:W-:Y:S01]  /*7910*/  FFMA R25, R41, R42, R25 ;  /* 0x0000002a29197223 */ /* 0x000fe20000000019 */
[----:B------:R-:W-:Y:S01]  /*7920*/  LOP3.LUT R40, R73, 0xffff0000, RZ, 0xc0, !PT ;  /* 0xffff000049287812 */ /* 0x000fe200078ec0ff */
[----:B------:R-:W-:Y:S01]  /*7930*/  FFMA R26, R41, R43, R26 ;  /* 0x0000002b291a7223 */ /* 0x000fe2000000001a */
[----:B------:R-:W-:Y:S01]  /*7940*/  FMUL R31, R38, R31 ;  /* 0x0000001f261f7220 */ /* 0x000fe20000400000 */
[----:B------:R-:W-:Y:S01]  /*7950*/  SHF.L.U32 R43, R74, 0x10, RZ ;  /* 0x000000104a2b7819 */ /* 0x000fe200000006ff */
[----:B------:R-:W-:Y:S01]  /*7960*/  FMUL R28, R38, R32 ;  /* 0x00000020261c7220 */ /* 0x000fe20000400000 */
[----:B------:R-:W-:Y:S01]  /*7970*/  LOP3.LUT R42, R74, 0xffff0000, RZ, 0xc0, !PT ;  /* 0xffff00004a2a7812 */ /* 0x000fe200078ec0ff */
[C---:B------:R-:W-:Y:S01]  /*7980*/  FMUL R29, R38.reuse, R33 ;  /* 0x00000021261d7220 */ /* 0x040fe20000400000 */
[----:B------:R-:W-:Y:S01]  /*7990*/  SHF.L.U32 R45, R75, 0x10, RZ ;  /* 0x000000104b2d7819 */ /* 0x000fe200000006ff */
[C---:B------:R-:W-:Y:S01]  /*79a0*/  FMUL R30, R38.reuse, R34 ;  /* 0x00000022261e7220 */ /* 0x040fe20000400000 */
[----:B------:R-:W-:Y:S01]  /*79b0*/  FFMA R31, R41, R40, R31 ;  /* 0x00000028291f7223 */ /* 0x000fe2000000001f */
[----:B------:R-:W-:Y:S01]  /*79c0*/  FMUL R35, R38, R35 ;  /* 0x0000002326237220 */ /* 0x000fe20000400000 */
[----:B------:R-:W-:Y:S01]  /*79d0*/  F2FP.BF16.F32.PACK_AB R105, R23, R18 ;  /* 0x000000121769723e */ /* 0x000fe200000010ff */
[----:B------:R-:W-:Y:S01]  /*79e0*/  FFMA R28, R41, R43, R28 ;  /* 0x0000002b291c7223 */ /* 0x000fe2000000001c */
[----:B------:R-:W-:Y:S01]  /*79f0*/  F2FP.BF16.F32.PACK_AB R106, R21, R20 ;  /* 0x00000014156a723e */ /* 0x000fe200000010ff */
[----:B------:R-:W-:Y:S01]  /*7a00*/  FFMA R29, R41, R42, R29 ;  /* 0x0000002a291d7223 */ /* 0x000fe2000000001d */
[----:B------:R-:W-:Y:S01]  /*7a10*/  F2FP.BF16.F32.PACK_AB R107, R27, R22 ;  /* 0x000000161b6b723e */ /* 0x000fe200000010ff */
[C---:B------:R-:W-:Y:S01]  /*7a20*/  FFMA R30, R41.reuse, R45, R30 ;  /* 0x0000002d291e7223 */ /* 0x040fe2000000001e */
[----:B------:R-:W-:Y:S01]  /*7a30*/  FFMA R35, R41, R44, R35 ;  /* 0x0000002c29237223 */ /* 0x000fe20000000023 */
[----:B------:R-:W-:Y:S02]  /*7a40*/  F2FP.BF16.F32.PACK_AB R108, R25, R24 ;  /* 0x00000018196c723e */ /* 0x000fe400000010ff */
[----:B------:R1:W-:Y:S01]  /*7a50*/  STS.128 [R94+0x20], R104 ;  /* 0x000020685e007388 */ /* 0x0003e20000000c00 */
[----:B------:R-:W-:Y:S02]  /*7a60*/  F2FP.BF16.F32.PACK_AB R109, R31, R26 ;  /* 0x0000001a1f6d723e */ /* 0x000fe400000010ff */
[----:B------:R-:W-:Y:S02]  /*7a70*/  F2FP.BF16.F32.PACK_AB R110, R29, R28 ;  /* 0x0000001c1d6e723e */ /* 0x000fe400000010ff */
[----:B------:R-:W-:Y:S05]  /*7a80*/  F2FP.BF16.F32.PACK_AB R111, R35, R30 ;  /* 0x0000001e236f723e */ /* 0x000fea00000010ff */
[----:B------:R1:W-:Y:S01]  /*7a90*/  STS.128 [R90+0x30], R108 ;  /* 0x0000306c5a007388 */ /* 0x0003e20000000c00 */
[----:B------:R-:W-:Y:S01]  /*7aa0*/  @!PT LDS RZ, [RZ] ;  /* 0x00000000fffff984 */ /* 0x000fe20000000800 */
[----:B------:R-:W-:Y:S01]  /*7ab0*/  @!PT LDS RZ, [RZ] ;  /* 0x00000000fffff984 */ /* 0x000fe20000000800 */
[----:B------:R-:W-:Y:S01]  /*7ac0*/  @!PT LDS RZ, [RZ] ;  /* 0x00000000fffff984 */ /* 0x000fe20000000800 */
[----:B------:R-:W-:Y:S01]  /*7ad0*/  @!PT LDS RZ, [RZ] ;  /* 0x00000000fffff984 */ /* 0x000fe20000000800 */
[----:B------:R3:W-:Y:S07]  /*7ae0*/  MEMBAR.ALL.CTA ;  /* 0x0000000000007992 */ /* 0x0007ee0000008000 */
[----:B---3--:R-:W3:Y:S02]  /*7af0*/  FENCE.VIEW.ASYNC.S ;  /* 0x00000000000073c6 */ /* 0x008ee40000000000 */
[----:B---3--:R-:W-:Y:S06]  /*7b00*/  BAR.SYNC.DEFER_BLOCKING 0x1, 0x80 ;  /* 0x0042000000007b1d */ /* 0x008fec0000010000 */
[----:B------:R-:W-:Y:S05]  /*7b10*/  @P0 BRA `(.L_x_122) ;  /* 0x0000000000280947 */ /* 0x000fea0003800000 */
[----:B------:R-:W3:Y:S01]  /*7b20*/  LDCU.64 UR6, c[0x0][0x348] ;  /* 0x00006900ff0677ac */ /* 0x000ee20008000a00 */
[----:B------:R-:W-:Y:S01]  /*7b30*/  UIADD3 UR4, UPT, UPT, UR44, 0x200, URZ ;  /* 0x000002002c047890 */ /* 0x000fe2000fffe0ff */
[----:B------:R-:W-:Y:S05]  /*7b40*/  UMOV UR51, UR36 ;  /* 0x0000002400337c82 */ /* 0x000fea0008000000 */
[----:B------:R-:W-:Y:S04]  /*7b50*/  MOV R87, UR4 ;  /* 0x0000000400577c02 */ /* 0x000fe80008000f00 */
[----:B------:R-:W-:Y:S01]  /*7b60*/  R2UR UR48, R87 ;  /* 0x00000000573072ca */ /* 0x000fe200000e0000 */
[----:B---3--:R-:W-:Y:S04]  /*7b70*/  UIADD3 UR4, UP0, UPT, UR6, 0xa80, URZ ;  /* 0x00000a8006047890 */ /* 0x008fe8000ff1e0ff */
[----:B------:R-:W-:Y:S09]  /*7b80*/  UIADD3.X UR5, UPT, UPT, URZ, UR7, URZ, UP0, !UPT ;  /* 0x00000007ff057290 */ /* 0x000ff200087fe4ff */
[----:B------:R3:W-:Y:S01]  /*7b90*/  UTMASTG.3D [UR48], [UR4] ;  /* 0x00000030040073b5 */ /* 0x0007e20008010000 */
[----:B------:R0:W-:Y:S01]  /*7ba0*/  UTMACMDFLUSH ;  /* 0x00000000000079b7 */ /* 0x0001e20000000000 */
[----:B---3--:R-:W-:Y:S04]  /*7bb0*/  DEPBAR.LE SB0, 0x1 ;  /* 0x000080400000791a */ /* 0x008fe80000000000 */
.L_x_122:
[----:B------:R-:W-:Y:S05]  /*7bc0*/  BSYNC.RECONVERGENT B0 ;  /* 0x0000000000007941 */ /* 0x000fea0003800200 */
.L_x_121:
[----:B------:R-:W-:Y:S01]  /*7bd0*/  BAR.SYNC.DEFER_BLOCKING 0x1, 0x80 ;  /* 0x0042000000007b1d */ /* 0x000fe20000010000 */
[----:B------:R-:W-:Y:S01]  /*7be0*/  ISETP.NE.AND P1, PT, R99, RZ, PT ;  /* 0x000000ff6300720c */ /* 0x000fe20003f25270 */
[----:B------:R-:W-:Y:S01]  /*7bf0*/  UISETP.NE.AND UP0, UPT, UR47, URZ, UPT ;  /* 0x000000ff2f00728c */ /* 0x000fe2000bf05270 */
[----:B------:R-:W-:Y:S11]  /*7c00*/  LEA R3, R47, UR44, 0x3 ;  /* 0x0000002c2f037c11 */ /* 0x000ff6000f8e18ff */
[----:B------:R-:W-:Y:S01]  /*7c10*/  @P1 SHF.L.U32 R2, R93, 0x1f, RZ ;  /* 0x0000001f5d021819 */ /* 0x000fe200000006ff */
[----:B------:R-:W-:Y:S06]  /*7c20*/  BRA.U !UP0, `(.L_x_123) ;  /* 0x0000000108247547 */ /* 0x000fec000b800000 */
[----:B------:R-:W-:Y:S01]  /*7c30*/  IMAD.U32 R5, RZ, RZ, UR46 ;  /* 0x0000002eff057e24 */ /* 0x000fe2000f8e00ff */
[----:B------:R-:W-:Y:S01]  /*7c40*/  MOV R0, UR60 ;  /* 0x0000003c00007c02 */ /* 0x000fe20008000f00 */
[----:B------:R-:W-:Y:S03]  /*7c50*/  UIADD3 UR4, UPT, UPT, UR46, 0x1, URZ ;  /* 0x000000012e047890 */ /* 0x000fe6000fffe0ff */
[----:B------:R-:W-:Y:S01]  /*7c60*/  @P1 LEA R5, R5, UR44, 0x3 ;  /* 0x0000002c05051c11 */ /* 0x000fe2000f8e18ff */
[----:B------:R-:W-:Y:S04]  /*7c70*/  UISETP.NE.AND UP0, UPT, UR4, 0x4, UPT ;  /* 0x000000040400788c */ /* 0x000fe8000bf05270 */
[----:B------:R-:W-:Y:S01]  /*7c80*/  @P1 VIADD R5, R5, 0x90 ;  /* 0x0000009005051836 */ /* 0x000fe20000000000 */
[----:B------:R-:W-:Y:S04]  /*7c90*/  USEL UR46, UR4, URZ, UP0 ;  /* 0x000000ff042e7287 */ /* 0x000fe80008000000 */
[----:B------:R-:W-:Y:S04]  /*7ca0*/  @P1 PRMT R0, R0, 0x654, R5 ;  /* 0x0000065400001816 */ /* 0x000fe80000000005 */
[----:B------:R3:W-:Y:S04]  /*7cb0*/  @P1 SYNCS.ARRIVE.TRANS64.RED.A1T0 RZ, [R0+URZ], RZ ;  /* 0x000000ff00ff19a7 */ /* 0x0007e800081004ff */
.L_x_123:
[----:B------:R-:W4:Y:S01]  /*7cc0*/  @P1 SYNCS.PHASECHK.TRANS64.TRYWAIT P0, [R3+URZ+0x70], R2 ;  /* 0x00007002030015a7 */ /* 0x000f2200080011ff */
[----:B------:R-:W-:Y:S01]  /*7cd0*/  BSSY B1, `(.L_x_124) ;  /* 0x0000016000017945 */ /* 0x000fe20003800000 */
[----:B----4-:R-:W-:Y:S03]  /*7ce0*/  @P1 SEL R46, RZ, 0x1, !P0 ;  /* 0x00000001ff2e1807 */ /* 0x010fe60004000000 */
[----:B------:R-:W-:Y:S05]  /*7cf0*/  @!P1 BRA `(.L_x_125) ;  /* 0x00000000004c9947 */ /* 0x000fea0003800000 */
[----:B------:R-:W-:Y:S01]  /*7d00*/  ISETP.NE.AND P0, PT, R46, RZ, PT ;  /* 0x000000ff2e00720c */ /* 0x000fe20003f05270 */
[----:B------:R-:W-:Y:S01]  /*7d10*/  BSSY B0, `(.L_x_126) ;  /* 0x000000b000007945 */ /* 0x000fe20003800000 */
[----:B------:R-:W-:Y:S11]  /*7d20*/  ISETP.NE.AND P1, PT, R60, RZ, PT ;  /* 0x000000ff3c00720c */ /* 0x000ff60003f25270 */
[----:B------:R-:W-:Y:S02]  /*7d30*/  @!UPT UIADD3 URZ, UPT, UPT, URZ, URZ, URZ ;  /* 0x000000fffffff290 */ /* 0x000fe4000fffe0ff */
[C---:B------:R-:W-:Y:S01]  /*7d40*/  @P1 IMAD R6, R47.reuse, 0x2000, R96 ;  /* 0x000020002f061824 */ /* 0x040fe200078e0260 */
[C---:B------:R-:W-:Y:S01]  /*7d50*/  @P1 LEA R4, R47.reuse, R94, 0xd ;  /* 0x0000005e2f041211 */ /* 0x040fe200078e68ff */
[C---:B------:R-:W-:Y:S02]  /*7d60*/  @P1 IMAD R5, R47.reuse, 0x2000, R95 ;  /* 0x000020002f051824 */ /* 0x040fe400078e025f */
[----:B------:R-:W-:Y:S01]  /*7d70*/  @P1 IMAD R2, R47, 0x2000, R90 ;  /* 0x000020002f021824 */ /* 0x000fe200078e025a */
[----:B------:R-:W-:Y:S06]  /*7d80*/  @P0 BRA `(.L_x_127) ;  /* 0x00000000000c0947 */ /* 0x000fec0003800000 */
[----:B---3--:R-:W-:Y:S04]  /*7d90*/  SHF.L.U32 R0, R93, 0x1f, RZ ;  /* 0x0000001f5d007819 */ /* 0x008fe800000006ff */
[----:B------:R-:W3:Y:S02]  /*7da0*/  SYNCS.PHASECHK.TRANS64.TRYWAIT P0, [R3+URZ+0x70], R0 ;  /* 0x00007000030075a7 */ /* 0x000ee400080011ff */
[----:B---3--:R-:W-:Y:S05]  /*7db0*/  @!P0 BRA `(.L_x_128) ;  /* 0x0000003000e48947 */ /* 0x008fea0003800000 */
.L_x_127:
[----:B------:R-:W-:Y:S05]  /*7dc0*/  BSYNC B0 ;  /* 0x0000000000007941 */ /* 0x000fea0003800000 */
.L_x_126:
[----:B------:R-:W-:Y:S02]  /*7dd0*/  ISETP.NE.AND P0, PT, R60, RZ, PT ;  /* 0x000000ff3c00720c */ /* 0x000fe40003f05270 */
[----:B------:R-:W-:Y:S11]  /*7de0*/  IADD3 R47, PT, PT, R47, 0x1, RZ ;  /* 0x000000012f2f7810 */ /* 0x000ff60007ffe0ff */
[----:B------:R4:W1:Y:S04]  /*7df0*/  @P0 LDS.128 R48, [R6] ;  /* 0x0000000006300984 */ /* 0x0008680000000c00 */
[----:B------:R4:W1:Y:S04]  /*7e00*/  @P0 LDS.128 R56, [R5+0x10] ;  /* 0x0000100005380984 */ /* 0x0008680000000c00 */
[----:B------:R4:W1:Y:S04]  /*7e10*/  @P0 LDS.128 R64, [R4+0x20] ;  /* 0x0000200004400984 */ /* 0x0008680000000c00 */
[----:B------:R4:W1:Y:S02]  /*7e20*/  @P0 LDS.128 R72, [R2+0x30] ;  /* 0x0000300002480984 */ /* 0x0008640000000c00 */
.L_x_125:
[----:B------:R-:W-:Y:S05]  /*7e30*/  BSYNC B1 ;  /* 0x0000000000017941 */ /* 0x000fea0003800000 */
.L_x_124:
[----:B---3--:R-:W-:Y:S05]  /*7e40*/  VIADD R0, R39, 0x20 ;  /* 0x0000002027007836 */ /* 0x008fea0000000000 */
[----:B------:R-:W-:Y:S04]  /*7e50*/  SHF.R.U32.HI R0, RZ, 0x15, R0 ;  /* 0x00000015ff007819 */ /* 0x000fe80000011600 */
[----:B------:R-:W-:Y:S11]  /*7e60*/  LOP3.LUT P0, RZ, R0, 0x3, R85, 0x48, !PT ;  /* 0x0000000300ff7812 */ /* 0x000ff60007804855 */
[----:B------:R-:W-:Y:S02]  /*7e70*/  @!UPT UIADD3 URZ, UPT, UPT, URZ, URZ, URZ ;  /* 0x000000fffffff290 */ /* 0x000fe4000fffe0ff */
[----:B------:R-:W-:Y:S05]  /*7e80*/  @!P0 BRA `(.L_x_129) ;  /* 0x0000000000408947 */ /* 0x000fea0003800000 */
[----:B------:R-:W3:Y:S01]  /*7e90*/  LDCU.64 UR8, c[0x4][0x70] ;  /* 0x01000e00ff0877ac */ /* 0x000ee20008000a00 */
[----:B------:R-:W-:Y:S01]  /*7ea0*/  MOV R3, 0x0 ;  /* 0x0000000000037802 */ /* 0x000fe20000000f00 */
[----:B------:R-:W-:Y:S02]  /*7eb0*/  HFMA2 R12, -RZ, RZ, 0, 5.9604644775390625e-08 ;  /* 0x00000001ff0c7431 */ /* 0x000fe400000001ff */
[----:B------:R-:W-:Y:S02]  /*7ec0*/  IMAD.MOV.U32 R8, RZ, RZ, 0x192 ;  /* 0x00000192ff087424 */ /* 0x000fe400078e00ff */
[----:B------:R-:W-:Y:S01]  /*7ed0*/  IMAD.MOV.U32 R13, RZ, RZ, RZ ;  /* 0x000000ffff0d7224 */ /* 0x000fe200078e00ff */
[----:B------:R-:W5:Y:S01]  /*7ee0*/  LDCU.64 UR6, c[0x4][0x78] ;  /* 0x01000f00ff0677ac */ /* 0x000f620008000a00 */
[----:B----4-:R-:W4:Y:S01]  /*7ef0*/  LDC.64 R2, c[0x4][R3] ;  /* 0x0100000003027b82 */ /* 0x010f220000000a00 */
[----:B------:R-:W2:Y:S01]  /*7f00*/  LDCU.64 UR4, c[0x4][0x10] ;  /* 0x01000200ff0477ac */ /* 0x000ea20008000a00 */
[----:B---3--:R-:W-:Y:S01]  /*7f10*/  MOV R5, UR9 ;  /* 0x0000000900057c02 */ /* 0x008fe20008000f00 */
[----:B------:R-:W-:Y:S01]  /*7f20*/  IMAD.U32 R4, RZ, RZ, UR8 ;  /* 0x00000008ff047e24 */ /* 0x000fe2000f8e00ff */
[----:B-----5:R-:W-:Y:S01]  /*7f30*/  MOV R7, UR7 ;  /* 0x0000000700077c02 */ /* 0x020fe20008000f00 */
[----:B------:R-:W-:Y:S01]  /*7f40*/  IMAD.U32 R6, RZ, RZ, UR6 ;  /* 0x00000006ff067e24 */ /* 0x000fe2000f8e00ff */
[----:B--2---:R-:W-:Y:S01]  /*7f50*/  MOV R11, UR5 ;  /* 0x00000005000b7c02 */ /* 0x004fe20008000f00 */
[----:B------:R-:W-:Y:S02]  /*7f60*/  IMAD.U32 R10, RZ, RZ, UR4 ;  /* 0x00000004ff0a7e24 */ /* 0x000fe4000f8e00ff */
[----:B------:R-:W-:Y:S07]  /*7f70*/  LEPC R20, `(.L_x_129) ;  /* 0x000000001014794e */ /* 0x000fee0000000000 */
[----:B-1--4-:R-:W-:Y:S05]  /*7f80*/  CALL.ABS.NOINC R2 ;  /* 0x0000000002007343 */ /* 0x012fea0003c00000 */
.L_x_129:
[C---:B-1----:R-:W-:Y:S01]  /*7f90*/  SHF.L.U32 R40, R48.reuse, 0x10, RZ ;  /* 0x0000001030287819 */ /* 0x042fe200000006ff */
[----:B------:R-:W-:Y:S05]  /*7fa0*/  WARPSYNC.ALL ;  /* 0x0000000000007948 */ /* 0x000fea0003800000 */
[----:B------:R-:W-:Y:S01]  /*7fb0*/  R2UR UR4, R39 ;  /* 0x00000000270472ca */ /* 0x000fe200000e0000 */
[----:B------:R-:W-:Y:S01]  /*7fc0*/  BSSY.RECONVERGENT B0, `(.L_x_130) ;  /* 0x0000090000007945 */ /* 0x000fe20003800200 */
[----:B------:R-:W-:Y:S02]  /*7fd0*/  LOP3.LUT R43, R48, 0xffff0000, RZ, 0xc0, !PT ;  /* 0xffff0000302b7812 */ /* 0x000fe400078ec0ff */
[----:B------:R-:W-:Y:S02]  /*7fe0*/  LOP3.LUT R42, R49, 0xffff0000, RZ, 0xc0, !PT ;  /* 0xffff0000312a7812 */ /* 0x000fe400078ec0ff */
[----:B------:R-:W-:Y:S02]  /*7ff0*/  SHF.L.U32 R45, R51, 0x10, RZ ;  /* 0x00000010332d7819 */ /* 0x000fe400000006ff */
[----:B------:R-:W-:Y:S02]  /*8000*/  ISETP.NE.AND P6, PT, R99, RZ, PT ;  /* 0x000000ff6300720c */ /* 0x000fe40003fc5270 */
[----:B------:R-:W-:Y:S02]  /*8010*/  MOV R52, UR46 ;  /* 0x0000002e00347c02 */ /* 0x000fe40008000f00 */
[----:B------:R-:W-:Y:S01]  /*8020*/  MOV R61, UR60 ;  /* 0x0000003c003d7c02 */ /* 0x000fe20008000f00 */
[----:B----4-:R-:W1:Y:S01]  /*8030*/  LDTM.x32 R4, tmem[UR4+0x20] ;  /* 0x00002004000479ee */ /* 0x010e6200082c0000 */
[----:B------:R-:W-:Y:S02]  /*8040*/  LOP3.LUT R44, R75, 0xffff0000, RZ, 0xc0, !PT ;  /* 0xffff00004b2c7812 */ /* 0x000fe400078ec0ff */
[----:B------:R-:W-:Y:S02]  /*8050*/  ISETP.NE.AND P0, PT, R98, RZ, PT ;  /* 0x000000ff6200720c */ /* 0x000fe40003f05270 */
[----:B------:R-:W-:Y:S03]  /*8060*/  LEA R62, R47, UR44, 0x3 ;  /* 0x0000002c2f3e7c11 */ /* 0x000fe6000f8e18ff */
[----:B------:R-:W-:Y:S02]  /*8070*/  @P6 LEA R52, R52, UR44, 0x3 ;  /* 0x0000002c34346c11 */ /* 0x000fe4000f8e18ff */
[----:B------:R-:W-:Y:S02]  /*8080*/  @P6 SHF.L.U32 R63, R93, 0x1f, RZ ;  /* 0x0000001f5d3f6819 */ /* 0x000fe400000006ff */
[----:B------:R-:W-:Y:S04]  /*8090*/  @P6 IADD3 R52, PT, PT, R52, 0x90, RZ ;  /* 0x0000009034346810 */ /* 0x000fe80007ffe0ff */
[----:B------:R-:W-:Y:S01]  /*80a0*/  @P6 PRMT R61, R61, 0x654, R52 ;  /* 0x000006543d3d6816 */ /* 0x000fe20000000034 */
[C---:B-1----:R-:W-:Y:S01]  /*80b0*/  FMUL R0, R38.reuse, R4 ;  /* 0x0000000426007220 */ /* 0x042fe20000400000 */
[C---:B------:R-:W-:Y:S01]  /*80c0*/  FMUL R2, R38.reuse, R5 ;  /* 0x0000000526027220 */ /* 0x040fe20000400000 */
[C---:B------:R-:W-:Y:S01]  /*80d0*/  FMUL R3, R38.reuse, R6 ;  /* 0x0000000626037220 */ /* 0x040fe20000400000 */
[----:B------:R-:W-:Y:S01]  /*80e0*/  FMUL R7, R38, R7 ;  /* 0x0000000726077220 */ /* 0x000fe20000400000 */
[----:B------:R-:W-:Y:S01]  /*80f0*/  FFMA R0, R41, R40, R0 ;  /* 0x0000002829007223 */ /* 0x000fe20000000000 */
[----:B------:R-:W-:Y:S01]  /*8100*/  SHF.L.U32 R40, R49, 0x10, RZ ;  /* 0x0000001031287819 */ /* 0x000fe200000006ff */
[C---:B------:R-:W-:Y:S01]  /*8110*/  FFMA R2, R41.reuse, R43, R2 ;  /* 0x0000002b29027223 */ /* 0x040fe20000000002 */
[----:B------:R-:W-:Y:S01]  /*8120*/  SHF.L.U32 R43, R50, 0x10, RZ ;  /* 0x00000010322b7819 */ /* 0x000fe200000006ff */
[C---:B------:R-:W-:Y:S01]  /*8130*/  FMUL R4, R38.reuse, R8 ;  /* 0x0000000826047220 */ /* 0x040fe20000400000 */
[----:B------:R-:W-:Y:S01]  /*8140*/  FMUL R5, R38, R9 ;  /* 0x0000000926057220 */ /* 0x000fe20000400000 */
[C---:B------:R-:W-:Y:S01]  /*8150*/  FFMA R3, R41.reuse, R40, R3 ;  /* 0x0000002829037223 */ /* 0x040fe20000000003 */
[----:B------:R-:W-:Y:S01]  /*8160*/  LOP3.LUT R40, R50, 0xffff0000, RZ, 0xc0, !PT ;  /* 0xffff000032287812 */ /* 0x000fe200078ec0ff */
[----:B------:R-:W-:Y:S01]  /*8170*/  FFMA R7, R41, R42, R7 ;  /* 0x0000002a29077223 */ /* 0x000fe20000000007 */
[----:B------:R-:W-:Y:S01]  /*8180*/  LOP3.LUT R42, R51, 0xffff0000, RZ, 0xc0, !PT ;  /* 0xffff0000332a7812 */ /* 0x000fe200078ec0ff */
[----:B------:R-:W-:Y:S01]  /*8190*/  FMUL R6, R38, R10 ;  /* 0x0000000a26067220 */ /* 0x000fe20000400000 */
[----:B------:R-:W-:Y:S01]  /*81a0*/  F2FP.BF16.F32.PACK_AB R52, R2, R0 ;  /* 0x000000000234723e */ /* 0x000fe200000010ff */
[----:B------:R-:W-:Y:S01]  /*81b0*/  FMUL R11, R38, R11 ;  /* 0x0000000b260b7220 */ /* 0x000fe20000400000 */
[----:B------:R-:W-:Y:S01]  /*81c0*/  F2FP.BF16.F32.PACK_AB R53, R7, R3 ;  /* 0x000000030735723e */ /* 0x000fe200000010ff */
        /* <DEDUP_REMOVED lines=20> */
[C---:B------:R-:W-:Y:S01]  /*8310*/  FMUL R12, R38.reuse, R16 ;  /* 0x00000010260c7220 */ /* 0x040fe20000400000 */
        /* <DEDUP_REMOVED lines=13> */
[----:B------:R1:W-:Y:S01]  /*83f0*/  STS.128 [R96+0x2000], R52 ;  /* 0x0020003460007388 */ /* 0x0003e20000000c00 */
[----:B------:R-:W-:Y:S01]  /*8400*/  F2FP.BF16.F32.PACK_AB R70, R13, R12 ;  /* 0x0000000c0d46723e */ /* 0x000fe200000010ff */
[----:B------:R-:W-:Y:S01]  /*8410*/  FFMA R19, R41, R40, R19 ;  /* 0x0000002829137223 */ /* 0x000fe20000000013 */
[----:B------:R-:W-:Y:S01]  /*8420*/  LOP3.LUT R40, R64, 0xffff0000, RZ, 0xc0, !PT ;  /* 0xffff000040287812 */ /* 0x000fe200078ec0ff */
[C---:B------:R-:W-:Y:S01]  /*8430*/  FMUL R16, R38.reuse, R20 ;  /* 0x0000001426107220 */ /* 0x040fe20000400000 */
[C---:B------:R-:W-:Y:S01]  /*8440*/  FMUL R17, R38.reuse, R21 ;  /* 0x0000001526117220 */ /* 0x040fe20000400000 */
[C---:B------:R-:W-:Y:S01]  /*8450*/  FMUL R18, R38.reuse, R22 ;  /* 0x0000001626127220 */ /* 0x040fe20000400000 */
[----:B------:R-:W-:Y:S01]  /*8460*/  F2FP.BF16.F32.PACK_AB R71, R19, R14 ;  /* 0x0000000e1347723e */ /* 0x000fe200000010ff */
[----:B------:R-:W-:Y:S01]  /*8470*/  FMUL R23, R38, R23 ;  /* 0x0000001726177220 */ /* 0x000fe20000400000 */
[----:B------:R-:W-:Y:S01]  /*8480*/  FFMA R16, R41, R43, R16 ;  /* 0x0000002b29107223 */ /* 0x000fe20000000010 */
[----:B------:R-:W-:Y:S01]  /*8490*/  SHF.L.U32 R43, R67, 0x10, RZ ;  /* 0x00000010432b7819 */ /* 0x000fe200000006ff */
[C---:B------:R-:W-:Y:S01]  /*84a0*/  FFMA R17, R41.reuse, R40, R17 ;  /* 0x0000002829117223 */ /* 0x040fe20000000011 */
[----:B------:R1:W-:Y:S01]  /*84b0*/  STS.128 [R95+0x2010], R68 ;  /* 0x002010445f007388 */ /* 0x0003e20000000c00 */
        /* <DEDUP_REMOVED lines=8> */
[C---:B------:R-:W-:Y:S01]  /*8540*/  FMUL R22, R38.reuse, R26 ;  /* 0x0000001a26167220 */ /* 0x040fe20000400000 */
[----:B------:R-:W-:Y:S01]  /*8550*/  FFMA R20, R41, R40, R20 ;  /* 0x0000002829147223 */ /* 0x000fe20000000014 */
[----:B------:R-:W-:Y:S01]  /*8560*/  LOP3.LUT R40, R67, 0xffff0000, RZ, 0xc0, !PT ;  /* 0xffff000043287812 */ /* 0x000fe200078ec0ff */
[C---:B------:R-:W-:Y:S01]  /*8570*/  FFMA R21, R41.reuse, R42, R21 ;  /* 0x0000002a29157223 */ /* 0x040fe20000000015 */
[C---:B------:R-:W-:Y:S01]  /*8580*/  FFMA R22, R41.reuse, R43, R22 ;  /* 0x0000002b29167223 */ /* 0x040fe20000000016 */
[----:B------:R-:W-:Y:S01]  /*8590*/  FMUL R27, R38, R27 ;  /* 0x0000001b261b7220 */ /* 0x000fe20000400000 */
[----:B------:R-:W-:Y:S01]  /*85a0*/  SHF.L.U32 R43, R72, 0x10, RZ ;  /* 0x00000010482b7819 */ /* 0x000fe200000006ff */
[----:B------:R-:W-:Y:S01]  /*85b0*/  FMUL R24, R38, R28 ;  /* 0x0000001c26187220 */ /* 0x000fe20000400000 */
[----:B------:R-:W-:Y:S01]  /*85c0*/  LOP3.LUT R42, R72, 0xffff0000, RZ, 0xc0, !PT ;  /* 0xffff0000482a7812 */ /* 0x000fe200078ec0ff */
[C---:B------:R-:W-:Y:S01]  /*85d0*/  FMUL R25, R38.reuse, R29 ;  /* 0x0000001d26197220 */ /* 0x040fe20000400000 */
[C---:B------:R-:W-:Y:S01]  /*85e0*/  FMUL R26, R38.reuse, R30 ;  /* 0x0000001e261a7220 */ /* 0x040fe20000400000 */
[C---:B------:R-:W-:Y:S01]  /*85f0*/  FFMA R27, R41.reuse, R40, R27 ;  /* 0x00000028291b7223 */ /* 0x040fe2000000001b */
[----:B------:R-:W-:Y:S01]  /*8600*/  FFMA R24, R41, R43, R24 ;  /* 0x0000002b29187223 */ /* 0x000fe20000000018 */
[----:B------:R-:W-:Y:S01]  /*8610*/  LOP3.LUT R40, R73, 0xffff0000, RZ, 0xc0, !PT ;  /* 0xffff000049287812 */ /* 0x000fe200078ec0ff */
[C---:B------:R-:W-:Y:S01]  /*8620*/  FFMA R25, R41.reuse, R42, R25 ;  /* 0x0000002a29197223 */ /* 0x040fe20000000019 */
[----:B------:R-:W-:Y:S01]  /*8630*/  FMUL R31, R38, R31 ;  /* 0x0000001f261f7220 */ /* 0x000fe20000400000 */
[----:B------:R-:W-:Y:S01]  /*8640*/  SHF.L.U32 R43, R74, 0x10, RZ ;  /* 0x000000104a2b7819 */ /* 0x000fe200000006ff */
[----:B------:R-:W-:Y:S01]  /*8650*/  FFMA R26, R41, R45, R26 ;  /* 0x0000002d291a7223 */ /* 0x000fe2000000001a */
        /* <DEDUP_REMOVED lines=29> */
[----:B------:R-:W-:Y:S02]  /*8830*/  UIADD3 UR9, UPT, UPT, UR49, 0x20, URZ ;  /* 0x0000002031097890 */ /* 0x000fe4000fffe0ff */
[----:B------:R-:W-:Y:S01]  /*8840*/  UIADD3 UR8, UPT, UPT, UR44, 0x2200, URZ ;  /* 0x000022002c087890 */ /* 0x000fe2000fffe0ff */
[----:B------:R-:W-:Y:S01]  /*8850*/  UMOV UR10, UR50 ;  /* 0x00000032000a7c82 */ /* 0x000fe20008000000 */
[----:B------:R-:W-:Y:S01]  /*8860*/  UMOV UR11, UR36 ;  /* 0x00000024000b7c82 */ /* 0x000fe20008000000 */
[----:B---3--:R-:W-:Y:S04]  /*8870*/  UIADD3 UR4, UP0, UPT, UR6, 0xa80, URZ ;  /* 0x00000a8006047890 */ /* 0x008fe8000ff1e0ff */
[----:B------:R-:W-:Y:S09]  /*8880*/  UIADD3.X UR5, UPT, UPT, URZ, UR7, URZ, UP0, !UPT ;  /* 0x00000007ff057290 */ /* 0x000ff200087fe4ff */
[----:B------:R3:W-:Y:S01]  /*8890*/  UTMASTG.3D [UR8], [UR4] ;  /* 0x00000008040073b5 */ /* 0x0007e20008010000 */
[----:B------:R0:W-:Y:S01]  /*88a0*/  UTMACMDFLUSH ;  /* 0x00000000000079b7 */ /* 0x0001e20000000000 */
[----:B---3--:R-:W-:Y:S04]  /*88b0*/  DEPBAR.LE SB0, 0x1 ;  /* 0x000080400000791a */ /* 0x008fe80000000000 */
.L_x_131:
[----:B------:R-:W-:Y:S05]  /*88c0*/  BSYNC.RECONVERGENT B0 ;  /* 0x0000000000007941 */ /* 0x000fea0003800200 */
.L_x_130:
[----:B------:R-:W-:Y:S01]  /*88d0*/  BAR.SYNC.DEFER_BLOCKING 0x1, 0x80 ;  /* 0x0042000000007b1d */ /* 0x000fe20000010000 */
[----:B------:R-:W-:Y:S04]  /*88e0*/  UIADD3 UR4, UPT, UPT, UR46, 0x1, URZ ;  /* 0x000000012e047890 */ /* 0x000fe8000fffe0ff */
[----:B------:R-:W-:Y:S04]  /*88f0*/  UISETP.NE.AND UP0, UPT, UR4, 0x4, UPT ;  /* 0x000000040400788c */ /* 0x000fe8000bf05270 */
[----:B------:R-:W-:Y:S01]  /*8900*/  USEL UR45, UR4, URZ, UP0 ;  /* 0x000000ff042d7287 */ /* 0x000fe20008000000 */
[----:B------:R3:W-:Y:S01]  /*8910*/  @P6 SYNCS.ARRIVE.TRANS64.RED.A1T0 RZ, [R61+URZ], RZ ;  /* 0x000000ff3dff69a7 */ /* 0x0007e200081004ff */
[----:B------:R-:W-:Y:S01]  /*8920*/  BSSY B1, `(.L_x_132) ;  /* 0x0000017000017945 */ /* 0x000fe20003800000 */
[----:B------:R-:W4:Y:S02]  /*8930*/  @P6 SYNCS.PHASECHK.TRANS64.TRYWAIT P0, [R62+URZ+0x70], R63 ;  /* 0x0000703f3e0065a7 */ /* 0x000f2400080011ff */
[----:B----4-:R-:W-:Y:S01]  /*8940*/  @P6 SEL R46, RZ, 0x1, !P0 ;  /* 0x00000001ff2e6807 */ /* 0x010fe20004000000 */
[----:B---3--:R-:W-:Y:S06]  /*8950*/  @!P6 BRA `(.L_x_133) ;  /* 0x00000000004ce947 */ /* 0x008fec0003800000 */
        /* <DEDUP_REMOVED lines=9> */
[----:B------:R-:W-:Y:S04]  /*89f0*/  SHF.L.U32 R5, R93, 0x1f, RZ ;  /* 0x0000001f5d057819 */ /* 0x000fe800000006ff */
[----:B------:R-:W3:Y:S02]  /*8a00*/  SYNCS.PHASECHK.TRANS64.TRYWAIT P0, [R62+URZ+0x70], R5 ;  /* 0x000070053e0075a7 */ /* 0x000ee400080011ff */
[----:B---3--:R-:W-:Y:S05]  /*8a10*/  @!P0 BRA `(.L_x_136) ;  /* 0x0000002400e08947 */ /* 0x008fea0003800000 */
.L_x_135:
[----:B------:R-:W-:Y:S05]  /*8a20*/  BSYNC B0 ;  /* 0x0000000000007941 */ /* 0x000fea0003800000 */
.L_x_134:
[----:B------:R-:W-:Y:S02]  /*8a30*/  ISETP.NE.AND P0, PT, R60, RZ, PT ;  /* 0x000000ff3c00720c */ /* 0x000fe40003f05270 */
[----:B------:R-:W-:Y:S11]  /*8a40*/  IADD3 R47, PT, PT, R47, 0x1, RZ ;  /* 0x000000012f2f7810 */ /* 0x000ff60007ffe0ff */
[----:B------:R4:W1:Y:S04]  /*8a50*/  @P0 LDS.128 R48, [R4] ;  /* 0x0000000004300984 */ /* 0x0008680000000c00 */
[----:B------:R4:W1:Y:S04]  /*8a60*/  @P0 LDS.128 R56, [R3+0x10] ;  /* 0x0000100003380984 */ /* 0x0008680000000c00 */
[----:B------:R4:W1:Y:S04]  /*8a70*/  @P0 LDS.128 R64, [R2+0x20] ;  /* 0x0000200002400984 */ /* 0x0008680000000c00 */
[----:B------:R4:W1:Y:S02]  /*8a80*/  @P0 LDS.128 R72, [R0+0x30] ;  /* 0x0000300000480984 */ /* 0x0008640000000c00 */
.L_x_133:
[----:B------:R-:W-:Y:S05]  /*8a90*/  BSYNC B1 ;  /* 0x0000000000017941 */ /* 0x000fea0003800000 */
.L_x_132:
[----:B----4-:R-:W-:Y:S05]  /*8aa0*/  VIADD R0, R39, 0x40 ;  /* 0x0000004027007836 */ /* 0x010fea0000000000 */
        /* <DEDUP_REMOVED lines=9> */
[----:B------:R-:W4:Y:S01]  /*8b40*/  LDCU.64 UR6, c[0x4][0x78] ;  /* 0x01000f00ff0677ac */ /* 0x000f220008000a00 */
[----:B------:R-:W1:Y:S01]  /*8b50*/  LDC.64 R2, c[0x4][R3] ;  /* 0x0100000003027b82 */ /* 0x000e620000000a00 */
[----:B------:R-:W5:Y:S01]  /*8b60*/  LDCU.64 UR4, c[0x4][0x10] ;  /* 0x01000200ff0477ac */ /* 0x000f620008000a00 */
[----:B---3--:R-:W-:Y:S01]  /*8b70*/  MOV R5, UR9 ;  /* 0x0000000900057c02 */ /* 0x008fe20008000f00 */
[----:B------:R-:W-:Y:S01]  /*8b80*/  IMAD.U32 R4, RZ, RZ, UR8 ;  /* 0x00000008ff047e24 */ /* 0x000fe2000f8e00ff */
[----:B----4-:R-:W-:Y:S01]  /*8b90*/  MOV R7, UR7 ;  /* 0x0000000700077c02 */ /* 0x010fe20008000f00 */
[----:B------:R-:W-:Y:S01]  /*8ba0*/  IMAD.U32 R6, RZ, RZ, UR6 ;  /* 0x00000006ff067e24 */ /* 0x000fe2000f8e00ff */
[----:B-----5:R-:W-:Y:S01]  /*8bb0*/  MOV R11, UR5 ;  /* 0x00000005000b7c02 */ /* 0x020fe20008000f00 */
[----:B------:R-:W-:Y:S02]  /*8bc0*/  IMAD.U32 R10, RZ, RZ, UR4 ;  /* 0x00000004ff0a7e24 */ /* 0x000fe4000f8e00ff */
[----:B------:R-:W-:Y:S07]  /*8bd0*/  LEPC R20, `(.L_x_137) ;  /* 0x000000001014794e */ /* 0x000fee0000000000 */
[----:B-12---:R-:W-:Y:S05]  /*8be0*/  CALL.ABS.NOINC R2 ;  /* 0x0000000002007343 */ /* 0x006fea0003c00000 */
.L_x_137:
        /* <DEDUP_REMOVED lines=10> */
[----:B---3--:R-:W1:Y:S01]  /*8c90*/  LDTM.x32 R4, tmem[UR4+0x40] ;  /* 0x00004004000479ee */ /* 0x008e6200082c0000 */
        /* <DEDUP_REMOVED lines=136> */
.L_x_139:
[----:B------:R-:W-:Y:S05]  /*9520*/  BSYNC.RECONVERGENT B0 ;  /* 0x0000000000007941 */ /* 0x000fea0003800200 */
.L_x_138:
        /* <DEDUP_REMOVED lines=21> */
.L_x_143:
[----:B------:R-:W-:Y:S05]  /*9680*/  BSYNC B0 ;  /* 0x0000000000007941 */ /* 0x000fea0003800000 */
.L_x_142:
[----:B------:R-:W-:Y:S11]  /*9690*/  ISETP.NE.AND P0, PT, R60, RZ, PT ;  /* 0x000000ff3c00720c */ /* 0x000ff60003f05270 */
[----:B------:R-:W-:Y:S02]  /*96a0*/  @!UPT UIADD3 URZ, UPT, UPT, URZ, URZ, URZ ;  /* 0x000000fffffff290 */ /* 0x000fe4000fffe0ff */
[----:B------:R4:W1:Y:S04]  /*96b0*/  @P0 LDS.128 R48, [R3] ;  /* 0x0000000003300984 */ /* 0x0008680000000c00 */
[----:B------:R4:W1:Y:S04]  /*96c0*/  @P0 LDS.128 R56, [R2+0x10] ;  /* 0x0000100002380984 */ /* 0x0008680000000c00 */
[----:B------:R4:W1:Y:S04]  /*96d0*/  @P0 LDS.128 R64, [R0+0x20] ;  /* 0x0000200000400984 */ /* 0x0008680000000c00 */
[----:B------:R4:W1:Y:S02]  /*96e0*/  @P0 LDS.128 R72, [R47+0x30] ;  /* 0x000030002f480984 */ /* 0x0008640000000c00 */
.L_x_141:
[----:B------:R-:W-:Y:S05]  /*96f0*/  BSYNC B1 ;  /* 0x0000000000017941 */ /* 0x000fea0003800000 */
.L_x_140:
        /* <DEDUP_REMOVED lines=21> */
.L_x_145:
[----:B------:R-:W-:Y:S01]  /*9850*/  ISETP.NE.AND P0, PT, R98, RZ, PT ;  /* 0x000000ff6200720c */ /* 0x000fe20003f05270 */
[----:B------:R-:W-:Y:S05]  /*9860*/  WARPSYNC.ALL ;  /* 0x0000000000007948 */ /* 0x000fea0003800000 */
[----:B------:R-:W-:Y:S01]  /*9870*/  R2UR UR4, R39 ;  /* 0x00000000270472ca */ /* 0x000fe200000e0000 */
[----:B------:R-:W-:Y:S01]  /*9880*/  BSSY.RECONVERGENT B0, `(.L_x_146) ;  /* 0x000008c000007945 */ /* 0x000fe20003800200 */
[C---:B-1----:R-:W-:Y:S02]  /*9890*/  SHF.L.U32 R40, R48.reuse, 0x10, RZ ;  /* 0x0000001030287819 */ /* 0x042fe400000006ff */
[----:B------:R-:W-:Y:S02]  /*98a0*/  LOP3.LUT R42, R48, 0xffff0000, RZ, 0xc0, !PT ;  /* 0xffff0000302a7812 */ /* 0x000fe400078ec0ff */
[C---:B------:R-:W-:Y:S02]  /*98b0*/  SHF.L.U32 R43, R49.reuse, 0x10, RZ ;  /* 0x00000010312b7819 */ /* 0x040fe400000006ff */
[----:B------:R-:W-:Y:S02]  /*98c0*/  LOP3.LUT R44, R49, 0xffff0000, RZ, 0xc0, !PT ;  /* 0xffff0000312c7812 */ /* 0x000fe400078ec0ff */
[C---:B------:R-:W-:Y:S02]  /*98d0*/  SHF.L.U32 R45, R50.reuse, 0x10, RZ ;  /* 0x00000010322d7819 */ /* 0x040fe400000006ff */
[----:B------:R-:W-:Y:S01]  /*98e0*/  LOP3.LUT R46, R50, 0xffff0000, RZ, 0xc0, !PT ;  /* 0xffff0000322e7812 */ /* 0x000fe200078ec0ff */
[----:B---3--:R-:W1:Y:S01]  /*98f0*/  LDTM.x32 R4, tmem[UR4+0x60] ;  /* 0x00006004000479ee */ /* 0x008e6200082c0000 */
[C---:B------:R-:W-:Y:S01]  /*9900*/  SHF.L.U32 R47, R51.reuse, 0x10, RZ ;  /* 0x00000010332f7819 */ /* 0x040fe200000006ff */
[----:B------:R-:W-:Y:S01]  /*9910*/  NOP ;  /* 0x0000000000007918 */ /* 0x000fe20000000000 */
[----:B------:R-:W-:Y:S02]  /*9920*/  LOP3.LUT R48, R51, 0xffff0000, RZ, 0xc0, !PT ;  /* 0xffff000033307812 */ /* 0x000fe400078ec0ff */
[C---:B------:R-:W-:Y:S02]  /*9930*/  SHF.L.U32 R49, R56.reuse, 0x10, RZ ;  /* 0x0000001038317819 */ /* 0x040fe400000006ff */
[----:B------:R-:W-:Y:S02]  /*9940*/  LOP3.LUT R51, R56, 0xffff0000, RZ, 0xc0, !PT ;  /* 0xffff000038337812 */ /* 0x000fe400078ec0ff */
[C---:B------:R-:W-:Y:S02]  /*9950*/  SHF.L.U32 R50, R57.reuse, 0x10, RZ ;  /* 0x0000001039327819 */ /* 0x040fe400000006ff */
[----:B------:R-:W-:Y:S02]  /*9960*/  LOP3.LUT R52, R57, 0xffff0000, RZ, 0xc0, !PT ;  /* 0xffff000039347812 */ /* 0x000fe400078ec0ff */
[C---:B------:R-:W-:Y:S02]  /*9970*/  SHF.L.U32 R53, R58.reuse, 0x10, RZ ;  /* 0x000000103a357819 */ /* 0x040fe400000006ff */
[----:B------:R-:W-:Y:S02]  /*9980*/  LOP3.LUT R54, R58, 0xffff0000, RZ, 0xc0, !PT ;  /* 0xffff00003a367812 */ /* 0x000fe400078ec0ff */
[C---:B------:R-:W-:Y:S02]  /*9990*/  SHF.L.U32 R55, R59.reuse, 0x10, RZ ;  /* 0x000000103b377819 */ /* 0x040fe400000006ff */
[----:B------:R-:W-:Y:S02]  /*99a0*/  IADD3 R102, PT, PT, R100, 0xf0, RZ ;  /* 0x000000f064667810 */ /* 0x000fe40007ffe0ff */
[----:B------:R-:W-:Y:S02]  /*99b0*/  LOP3.LUT R56, R59, 0xffff0000, RZ, 0xc0, !PT ;  /* 0xffff00003b387812 */ /* 0x000fe400078ec0ff */
[----:B------:R-:W-:Y:S01]  /*99c0*/  SHF.L.U32 R57, R64, 0x10, RZ ;  /* 0x0000001040397819 */ /* 0x000fe200000006ff */
[----:B-1----:R-:W-:Y:S01]  /*99d0*/  FMUL R4, R38, R4 ;  /* 0x0000000426047220 */ /* 0x002fe20000400000 */
[----:B------:R-:W-:Y:S01]  /*99e0*/  LOP3.LUT R58, R64, 0xffff0000, RZ, 0xc0, !PT ;  /* 0xffff0000403a7812 */ /* 0x000fe200078ec0ff */
[----:B------:R-:W-:Y:S01]  /*99f0*/  FMUL R5, R38, R5 ;  /* 0x0000000526057220 */ /* 0x000fe20000400000 */
[----:B------:R-:W-:Y:S01]  /*9a00*/  LOP3.LUT R116, R102, 0xfefffff8, RZ, 0xc0, !PT ;  /* 0xfefffff866747812 */ /* 0x000fe200078ec0ff */
[C---:B------:R-:W-:Y:S01]  /*9a10*/  FFMA R4, R41.reuse, R40, R4 ;  /* 0x0000002829047223 */ /* 0x040fe20000000004 */
[C---:B------:R-:W-:Y:S01]  /*9a20*/  FMUL R6, R38.reuse, R6 ;  /* 0x0000000626067220 */ /* 0x040fe20000400000 */
[----:B------:R-:W-:Y:S01]  /*9a30*/  FFMA R5, R41, R42, R5 ;  /* 0x0000002a29057223 */ /* 0x000fe20000000005 */
[----:B------:R-:W-:Y:S01]  /*9a40*/  SHF.L.U32 R59, R65, 0x10, RZ ;  /* 0x00000010413b7819 */ /* 0x000fe200000006ff */
[----:B------:R1:W-:Y:S01]  /*9a50*/  SYNCS.ARRIVE.TRANS64.RED.A1T0 RZ, [R116+URZ], RZ ;  /* 0x000000ff74ff79a7 */ /* 0x0003e200081004ff */
[----:B------:R-:W-:Y:S01]  /*9a60*/  FFMA R6, R41, R43, R6 ;  /* 0x0000002b29067223 */ /* 0x000fe20000000006 */
[C---:B------:R-:W-:Y:S01]  /*9a70*/  FMUL R7, R38.reuse, R7 ;  /* 0x0000000726077220 */ /* 0x040fe20000400000 */
[----:B------:R-:W-:Y:S01]  /*9a80*/  F2FP.BF16.F32.PACK_AB R104, R5, R4 ;  /* 0x000000040568723e */ /* 0x000fe200000010ff */
[C---:B------:R-:W-:Y:S01]  /*9a90*/  FMUL R8, R38.reuse, R8 ;  /* 0x0000000826087220 */ /* 0x040fe20000400000 */
[----:B------:R-:W-:Y:S01]  /*9aa0*/  FMUL R9, R38, R9 ;  /* 0x0000000926097220 */ /* 0x000fe20000400000 */
[----:B------:R-:W-:Y:S01]  /*9ab0*/  LOP3.LUT R60, R65, 0xffff0000, RZ, 0xc0, !PT ;  /* 0xffff0000413c7812 */ /* 0x000fe200078ec0ff */
[C---:B------:R-:W-:Y:S01]  /*9ac0*/  FFMA R7, R41.reuse, R44, R7 ;  /* 0x0000002c29077223 */ /* 0x040fe20000000007 */
[C---:B------:R-:W-:Y:S01]  /*9ad0*/  FFMA R8, R41.reuse, R45, R8 ;  /* 0x0000002d29087223 */ /* 0x040fe20000000008 */
[----:B------:R-:W-:Y:S01]  /*9ae0*/  SHF.L.U32 R61, R66, 0x10, RZ ;  /* 0x00000010423d7819 */ /* 0x000fe200000006ff */
[----:B------:R-:W-:Y:S01]  /*9af0*/  FFMA R9, R41, R46, R9 ;  /* 0x0000002e29097223 */ /* 0x000fe20000000009 */
[C---:B------:R-:W-:Y:S01]  /*9b00*/  FMUL R10, R38.reuse, R10 ;  /* 0x0000000a260a7220 */ /* 0x040fe20000400000 */
[----:B------:R-:W-:Y:S01]  /*9b10*/  F2FP.BF16.F32.PACK_AB R105, R7, R6 ;  /* 0x000000060769723e */ /* 0x000fe200000010ff */
[C---:B------:R-:W-:Y:S01]  /*9b20*/  FMUL R11, R38.reuse, R11 ;  /* 0x0000000b260b7220 */ /* 0x040fe20000400000 */
[----:B------:R-:W-:Y:S01]  /*9b30*/  FMUL R0, R38, R12 ;  /* 0x0000000c26007220 */ /* 0x000fe20000400000 */
[----:B------:R-:W-:Y:S01]  /*9b40*/  F2FP.BF16.F32.PACK_AB R106, R9, R8 ;  /* 0x00000008096a723e */ /* 0x000fe200000010ff */
[C---:B------:R-:W-:Y:S01]  /*9b50*/  FFMA R10, R41.reuse, R47, R10 ;  /* 0x0000002f290a7223 */ /* 0x040fe2000000000a */
[C---:B------:R-:W-:Y:S01]  /*9b60*/  FFMA R11, R41.reuse, R48, R11 ;  /* 0x00000030290b7223 */ /* 0x040fe2000000000b */
[----:B------:R-:W-:Y:S01]  /*9b70*/  LOP3.LUT R62, R66, 0xffff0000, RZ, 0xc0, !PT ;  /* 0xffff0000423e7812 */ /* 0x000fe200078ec0ff */
[----:B------:R-:W-:Y:S01]  /*9b80*/  FFMA R0, R41, R49, R0 ;  /* 0x0000003129007223 */ /* 0x000fe20000000000 */
[C---:B------:R-:W-:Y:S01]  /*9b90*/  FMUL R2, R38.reuse, R13 ;  /* 0x0000000d26027220 */ /* 0x040fe20000400000 */
[----:B------:R-:W-:Y:S01]  /*9ba0*/  SHF.L.U32 R63, R67, 0x10, RZ ;  /* 0x00000010433f7819 */ /* 0x000fe200000006ff */
[C---:B------:R-:W-:Y:S01]  /*9bb0*/  FMUL R3, R38.reuse, R14 ;  /* 0x0000000e26037220 */ /* 0x040fe20000400000 */
[----:B------:R-:W-:Y:S01]  /*9bc0*/  F2FP.BF16.F32.PACK_AB R107, R11, R10 ;  /* 0x0000000a0b6b723e */ /* 0x000fe200000010ff */
[----:B------:R-:W-:Y:S01]  /*9bd0*/  FFMA R2, R41, R51, R2 ;  /* 0x0000003329027223 */ /* 0x000fe20000000002 */
[C---:B------:R-:W-:Y:S01]  /*9be0*/  FMUL R15, R38.reuse, R15 ;  /* 0x0000000f260f7220 */ /* 0x040fe20000400000 */
[C---:B------:R-:W-:Y:S01]  /*9bf0*/  FMUL R12, R38.reuse, R16 ;  /* 0x00000010260c7220 */ /* 0x040fe20000400000 */
[----:B------:R-:W-:Y:S01]  /*9c00*/  FMUL R13, R38, R17 ;  /* 0x00000011260d7220 */ /* 0x000fe20000400000 */
[----:B------:R1:W-:Y:S01]  /*9c10*/  STS.128 [R96+0x6000], R104 ;  /* 0x0060006860007388 */ /* 0x0003e20000000c00 */
[----:B------:R-:W-:Y:S01]  /*9c20*/  LOP3.LUT R64, R67, 0xffff0000, RZ, 0xc0, !PT ;  /* 0xffff000043407812 */ /* 0x000fe200078ec0ff */
[C---:B------:R-:W-:Y:S01]  /*9c30*/  FFMA R3, R41.reuse, R50, R3 ;  /* 0x0000003229037223 */ /* 0x040fe20000000003 */
[----:B------:R-:W-:Y:S01]  /*9c40*/  SHF.L.U32 R65, R72, 0x10, RZ ;  /* 0x0000001048417819 */ /* 0x000fe200000006ff */
[C---:B------:R-:W-:Y:S01]  /*9c50*/  FFMA R15, R41.reuse, R52, R15 ;  /* 0x00000034290f7223 */ /* 0x040fe2000000000f */
[----:B------:R-:W-:Y:S01]  /*9c60*/  F2FP.BF16.F32.PACK_AB R108, R2, R0 ;  /* 0x00000000026c723e */ /* 0x000fe200000010ff */
[C---:B------:R-:W-:Y:S01]  /*9c70*/  FFMA R12, R41.reuse, R53, R12 ;  /* 0x00000035290c7223 */ /* 0x040fe2000000000c */
[C---:B------:R-:W-:Y:S01]  /*9c80*/  FFMA R13, R41.reuse, R54, R13 ;  /* 0x00000036290d7223 */ /* 0x040fe2000000000d */
[C---:B------:R-:W-:Y:S01]  /*9c90*/  FMUL R14, R38.reuse, R18 ;  /* 0x00000012260e7220 */ /* 0x040fe20000400000 */
[C---:B------:R-:W-:Y:S01]  /*9ca0*/  FMUL R19, R38.reuse, R19 ;  /* 0x0000001326137220 */ /* 0x040fe20000400000 */
[C---:B------:R-:W-:Y:S01]  /*9cb0*/  FMUL R16, R38.reuse, R20 ;  /* 0x0000001426107220 */ /* 0x040fe20000400000 */
[C---:B------:R-:W-:Y:S01]  /*9cc0*/  FMUL R17, R38.reuse, R21 ;  /* 0x0000001526117220 */ /* 0x040fe20000400000 */
[C---:B------:R-:W-:Y:S01]  /*9cd0*/  FFMA R14, R41.reuse, R55, R14 ;  /* 0x00000037290e7223 */ /* 0x040fe2000000000e */
        /* <DEDUP_REMOVED lines=9> */
[----:B------:R-:W-:Y:S01]  /*9d70*/  FFMA R23, R41, R60, R23 ;  /* 0x0000003c29177223 */ /* 0x000fe20000000017 */
[C---:B------:R-:W-:Y:S01]  /*9d80*/  FMUL R27, R38.reuse, R27 ;  /* 0x0000001b261b7220 */ /* 0x040fe20000400000 */
[----:B------:R-:W-:Y:S01]  /*9d90*/  F2FP.BF16.F32.PACK_AB R109, R15, R3 ;  /* 0x000000030f6d723e */ /* 0x000fe200000010ff */
[----:B------:R-:W-:Y:S01]  /*9da0*/  FFMA R20, R41, R61, R20 ;  /* 0x0000003d29147223 */ /* 0x000fe20000000014 */
[----:B------:R-:W-:Y:S01]  /*9db0*/  F2FP.BF16.F32.PACK_AB R110, R13, R12 ;  /* 0x0000000c0d6e723e */ /* 0x000fe200000010ff */
[----:B------:R-:W-:Y:S01]  /*9dc0*/  FMUL R24, R38, R28 ;  /* 0x0000001c26187220 */ /* 0x000fe20000400000 */
[----:B------:R-:W-:Y:S01]  /*9dd0*/  F2FP.BF16.F32.PACK_AB R111, R19, R14 ;  /* 0x0000000e136f723e */ /* 0x000fe200000010ff */
[----:B------:R-:W-:Y:S01]  /*9de0*/  FFMA R21, R41, R62, R21 ;  /* 0x0000003e29157223 */ /* 0x000fe20000000015 */
[----:B------:R-:W-:Y:S01]  /*9df0*/  LOP3.LUT R66, R72, 0xffff0000, RZ, 0xc0, !PT ;  /* 0xffff000048427812 */ /* 0x000fe200078ec0ff */
[C---:B------:R-:W-:Y:S01]  /*9e00*/  FMUL R25, R38.reuse, R29 ;  /* 0x0000001d26197220 */ /* 0x040fe20000400000 */
[----:B------:R-:W-:Y:S01]  /*9e10*/  SHF.L.U32 R67, R73, 0x10, RZ ;  /* 0x0000001049437819 */ /* 0x000fe200000006ff */
[----:B------:R1:W-:Y:S01]  /*9e20*/  STS.128 [R95+0x6010], R108 ;  /* 0x0060106c5f007388 */ /* 0x0003e20000000c00 */
[----:B------:R-:W-:Y:S01]  /*9e30*/  FFMA R22, R41, R63, R22 ;  /* 0x0000003f29167223 */ /* 0x000fe20000000016 */
[----:B------:R-:W-:Y:S01]  /*9e40*/  LOP3.LUT R68, R73, 0xffff0000, RZ, 0xc0, !PT ;  /* 0xffff000049447812 */ /* 0x000fe200078ec0ff */
[----:B------:R-:W-:Y:S01]  /*9e50*/  FMUL R26, R38, R30 ;  /* 0x0000001e261a7220 */ /* 0x000fe20000400000 */
[C---:B------:R-:W-:Y:S01]  /*9e60*/  FFMA R27, R41.reuse, R64, R27 ;  /* 0x00000040291b7223 */ /* 0x040fe2000000001b */
[----:B------:R-:W-:Y:S01]  /*9e70*/  SHF.L.U32 R69, R74, 0x10, RZ ;  /* 0x000000104a457819 */ /* 0x000fe200000006ff */
[----:B------:R-:W-:Y:S01]  /*9e80*/  FMUL R31, R38, R31 ;  /* 0x0000001f261f7220 */ /* 0x000fe20000400000 */
[C---:B------:R-:W-:Y:S01]  /*9e90*/  FFMA R24, R41.reuse, R65, R24 ;  /* 0x0000004129187223 */ /* 0x040fe20000000018 */
[----:B------:R-:W-:Y:S01]  /*9ea0*/  LOP3.LUT R70, R74, 0xffff0000, RZ, 0xc0, !PT ;  /* 0xffff00004a467812 */ /* 0x000fe200078ec0ff */
[C---:B------:R-:W-:Y:S01]  /*9eb0*/  FMUL R28, R38.reuse, R32 ;  /* 0x00000020261c7220 */ /* 0x040fe20000400000 */
[----:B------:R-:W-:Y:S01]  /*9ec0*/  FFMA R25, R41, R66, R25 ;  /* 0x0000004229197223 */ /* 0x000fe20000000019 */
[----:B------:R-:W-:Y:S01]  /*9ed0*/  SHF.L.U32 R71, R75, 0x10, RZ ;  /* 0x000000104b477819 */ /* 0x000fe200000006ff */
[C---:B------:R-:W-:Y:S01]  /*9ee0*/  FMUL R29, R38.reuse, R33 ;  /* 0x00000021261d7220 */ /* 0x040fe20000400000 */
[----:B------:R-:W-:Y:S01]  /*9ef0*/  FFMA R26, R41, R67, R26 ;  /* 0x00000043291a7223 */ /* 0x000fe2000000001a */
[----:B------:R-:W-:Y:S01]  /*9f00*/  LOP3.LUT R72, R75, 0xffff0000, RZ, 0xc0, !PT ;  /* 0xffff00004b487812 */ /* 0x000fe200078ec0ff */
        /* <DEDUP_REMOVED lines=8> */
[----:B------:R-:W-:Y:S01]  /*9f90*/  FFMA R30, R41, R71, R30 ;  /* 0x00000047291e7223 */ /* 0x000fe2000000001e */
[----:B------:R-:W-:Y:S01]  /*9fa0*/  F2FP.BF16.F32.PACK_AB R115, R27, R22 ;  /* 0x000000161b73723e */ /* 0x000fe200000010ff */
[----:B------:R-:W-:Y:S01]  /*9fb0*/  FFMA R35, R41, R72, R35 ;  /* 0x0000004829237223 */ /* 0x000fe20000000023 */
[----:B------:R-:W-:Y:S02]  /*9fc0*/  F2FP.BF16.F32.PACK_AB R100, R25, R24 ;  /* 0x000000181964723e */ /* 0x000fe400000010ff */
[----:B------:R-:W-:Y:S01]  /*9fd0*/  F2FP.BF16.F32.PACK_AB R101, R31, R26 ;  /* 0x0000001a1f65723e */ /* 0x000fe200000010ff */
[----:B------:R1:W-:Y:S01]  /*9fe0*/  STS.128 [R94+0x6020], R112 ;  /* 0x006020705e007388 */ /* 0x0003e20000000c00 */
        /* <DEDUP_REMOVED lines=21> */
.L_x_147:
[----:B------:R-:W-:Y:S05]  /*a140*/  BSYNC.RECONVERGENT B0 ;  /* 0x0000000000007941 */ /* 0x000fea0003800200 */
.L_x_146:
[----:B------:R-:W-:Y:S01]  /*a150*/  BAR.SYNC.DEFER_BLOCKING 0x1, 0x80 ;  /* 0x0042000000007b1d */ /* 0x000fe20000010000 */
[----:B------:R-:W-:Y:S01]  /*a160*/  UISETP.NE.AND UP0, UPT, UR47, -0x4, UPT ;  /* 0xfffffffc2f00788c */ /* 0x000fe2000bf05270 */
[----:B------:R-:W-:Y:S08]  /*a170*/  IADD3 R0, PT, PT, R36, 0x1, RZ ;  /* 0x0000000124007810 */ /* 0x000ff00007ffe0ff */
[----:B------:R-:W-:Y:S05]  /*a180*/  BRA.U !UP0, `(.L_x_148) ;  /* 0x0000000108287547 */ /* 0x000fea000b800000 */
[----:B------:R-:W-:Y:S01]  /*a190*/  ISETP.NE.AND P0, PT, R99, RZ, PT ;  /* 0x000000ff6300720c */ /* 0x000fe20003f05270 */
[----:B------:R-:W-:Y:S01]  /*a1a0*/  IMAD.U32 R3, RZ, RZ, UR46 ;  /* 0x0000002eff037e24 */ /* 0x000fe2000f8e00ff */
[----:B------:R-:W-:Y:S01]  /*a1b0*/  UIADD3 UR4, UPT, UPT, UR46, 0x1, URZ ;  /* 0x000000012e047890 */ /* 0x000fe2000fffe0ff */
[----:B------:R-:W-:Y:S03]  /*a1c0*/  IMAD.U32 R2, RZ, RZ, UR60 ;  /* 0x0000003cff027e24 */ /* 0x000fe6000f8e00ff */
[----:B------:R-:W-:Y:S04]  /*a1d0*/  UISETP.NE.AND UP0, UPT, UR4, 0x4, UPT ;  /* 0x000000040400788c */ /* 0x000fe8000bf05270 */
[----:B------:R-:W-:Y:S03]  /*a1e0*/  USEL UR46, UR4, URZ, UP0 ;  /* 0x000000ff042e7287 */ /* 0x000fe60008000000 */
[----:B------:R-:W-:Y:S05]  /*a1f0*/  @P0 LEA R3, R3, UR44, 0x3 ;  /* 0x0000002c03030c11 */ /* 0x000fea000f8e18ff */
[----:B------:R-:W-:Y:S05]  /*a200*/  @P0 VIADD R3, R3, 0x90 ;  /* 0x0000009003030836 */ /* 0x000fea0000000000 */
[----:B------:R-:W-:Y:S04]  /*a210*/  @P0 PRMT R2, R2, 0x654, R3 ;  /* 0x0000065402020816 */ /* 0x000fe80000000003 */
[----:B------:R3:W-:Y:S03]  /*a220*/  @P0 SYNCS.ARRIVE.TRANS64.RED.A1T0 RZ, [R2+URZ], RZ ;  /* 0x000000ff02ff09a7 */ /* 0x0007e600081004ff */
.L_x_148:
[----:B------:R-:W-:Y:S01]  /*a230*/  R2UR UR4, R86 ;  /* 0x00000000560472ca */ /* 0x000fe200000e0000 */
[----:B------:R-:W-:Y:S01]  /*a240*/  UISETP.NE.AND UP0, UPT, UR62, URZ, UPT ;  /* 0x000000ff3e00728c */ /* 0x000fe2000bf05270 */
[----:B------:R-:W-:Y:S01]  /*a250*/  ISETP.NE.AND P0, PT, R89, 0x2, PT ;  /* 0x000000025900780c */ /* 0x000fe20003f05270 */
[----:B------:R-:W-:Y:S01]  /*a260*/  UIADD3 UR20, UPT, UPT, UR38, UR63, URZ ;  /* 0x0000003f26147290 */ /* 0x000fe2000fffe0ff */
[----:B------:R-:W-:Y:S01]  /*a270*/  ISETP.NE.AND P1, PT, R0, 0x2, PT ;  /* 0x000000020000780c */ /* 0x000fe20003f25270 */
[----:B------:R-:W-:Y:S01]  /*a280*/  UIADD3 UR47, UPT, UPT, UR47, 0x4, URZ ;  /* 0x000000042f2f7890 */ /* 0x000fe2000fffe0ff */
[----:B---3--:R-:W-:Y:S01]  /*a290*/  SEL R2, RZ, 0x1, P0 ;  /* 0x00000001ff027807 */ /* 0x008fe20000000000 */
[----:B------:R-:W-:Y:S01]  /*a2a0*/  UMOV UR36, UR61 ;  /* 0x0000003d00247c82 */ /* 0x000fe20008000000 */
[----:B------:R-:W-:Y:S02]  /*a2b0*/  SEL R3, RZ, 0x1, P1 ;  /* 0x00000001ff037807 */ /* 0x000fe40000800000 */
[----:B------:R-:W-:Y:S02]  /*a2c0*/  LOP3.LUT R91, R91, R2, RZ, 0x3c, !PT ;  /* 0x000000025b5b7212 */ /* 0x000fe400078e3cff */
[----:B------:R-:W-:Y:S01]  /*a2d0*/  LOP3.LUT R92, R92, R3, RZ, 0x3c, !PT ;  /* 0x000000035c5c7212 */ /* 0x000fe200078e3cff */
[----:B------:R-:W-:Y:S01]  /*a2e0*/  UIADD3 UR12, UPT, UPT, UR37, UR4, URZ ;  /* 0x00000004250c7290 */ /* 0x000fe2000fffe0ff */
[----:B------:R-:W-:Y:S02]  /*a2f0*/  SEL R89, R89, RZ, P0 ;  /* 0x000000ff59597207 */ /* 0x000fe40000000000 */
[----:B------:R-:W-:Y:S01]  /*a300*/  SEL R36, R0, RZ, P1 ;  /* 0x000000ff00247207 */ /* 0x000fe20000800000 */
[----:B------:R-:W-:Y:S08]  /*a310*/  BRA.U UP0, `(.L_x_149) ;  /* 0xffffffbd00fc7547 */ /* 0x000ff0000b83ffff */
[----:B------:R-:W3:Y:S01]  /*a320*/  LDCU.64 UR4, c[0x0][0xc88] ;  /* 0x00019100ff0477ac */ /* 0x000ee20008000a00 */
[----:B------:R-:W4:Y:S01]  /*a330*/  LDCU.64 UR6, c[0x0][0xc90] ;  /* 0x00019200ff0677ac */ /* 0x000f220008000a00 */
[----:B---3--:R-:W-:Y:S02]  /*a340*/  ISETP.NE.U32.AND P2, PT, RZ, UR4, PT ;  /* 0x00000004ff007c0c */ /* 0x008fe4000bf45070 */
[----:B----4-:R-:W-:Y:S02]  /*a350*/  ISETP.NE.U32.AND P1, PT, RZ, UR6, PT ;  /* 0x00000006ff007c0c */ /* 0x010fe4000bf25070 */
[----:B------:R-:W-:Y:S02]  /*a360*/  ISETP.NE.AND.EX P2, PT, RZ, UR5, PT, P2 ;  /* 0x00000005ff007c0c */ /* 0x000fe4000bf45320 */
[----:B------:R-:W-:-:S13]  /*a370*/  ISETP.NE.AND.EX P0, PT, RZ, UR7, PT, P1 ;  /* 0x00000007ff007c0c */ /* 0x000fda000bf05310 */
[----:B------:R-:W-:Y:S05]  /*a380*/  @P2 BRA P0, `(.L_x_150) ;  /* 0x00000000003c2947 */ /* 0x000fea0000000000 */
[----:B------:R-:W-:-:S13]  /*a390*/  ISETP.NE.AND.EX P1, PT, RZ, UR7, PT, P1 ;  /* 0x00000007ff007c0c */ /* 0x000fda000bf25310 */
[----:B------:R-:W-:Y:S05]  /*a3a0*/  @P1 BRA `(.L_x_151) ;  /* 0x00000000000c1947 */ /* 0x000fea0003800000 */
[----:B------:R-:W-:-:S13]  /*a3b0*/  FSETP.NEU.AND P0, PT, R41, RZ, PT ;  /* 0x000000ff2900720b */ /* 0x000fda0003f0d000 */
[----:B------:R-:W-:Y:S05]  /*a3c0*/  @!P0 EXIT ;  /* 0x000000000000894d */ /* 0x000fea0003800000 */
[----:B------:R-:W-:Y:S05]  /*a3d0*/  BRA `(.L_x_150) ;  /* 0x0000000000287947 */ /* 0x000fea0003800000 */
.L_x_151:
[----:B------:R-:W-:Y:S01]  /*a3e0*/  ISETP.NE.AND P0, PT, R88, RZ, PT ;  /* 0x000000ff5800720c */ /* 0x000fe20003f05270 */
[----:B------:R-:W-:-:S12]  /*a3f0*/  BSSY.RECONVERGENT B0, `(.L_x_150) ;  /* 0x0000008000007945 */ /* 0x000fd80003800200 */
[----:B------:R-:W-:Y:S05]  /*a400*/  @P0 BRA `(.L_x_152) ;  /* 0x0000000000100947 */ /* 0x000fea0003800000 */
[----:B------:R-:W-:-:S04]  /*a410*/  ISETP.NE.U32.AND P0, PT, RZ, UR4, PT ;  /* 0x00000004ff007c0c */ /* 0x000fc8000bf05070 */
[----:B------:R-:W-:-:S13]  /*a420*/  ISETP.NE.AND.EX P0, PT, RZ, UR5, PT, P0 ;  /* 0x00000005ff007c0c */ /* 0x000fda000bf05300 */
[----:B------:R-:W-:Y:S05]  /*a430*/  @!P0 EXIT ;  /* 0x000000000000894d */ /* 0x000fea0003800000 */
[----:B------:R-:W-:Y:S05]  /*a440*/  BRA `(.L_x_153) ;  /* 0x0000000000087947 */ /* 0x000fea0003800000 */
.L_x_152:
[----:B------:R-:W-:-:S13]  /*a450*/  FSETP.NEU.AND P0, PT, R41, RZ, PT ;  /* 0x000000ff2900720b */ /* 0x000fda0003f0d000 */
[----:B------:R-:W-:Y:S05]  /*a460*/  @!P0 EXIT ;  /* 0x000000000000894d */ /* 0x000fea0003800000 */
.L_x_153:
[----:B------:R-:W-:Y:S05]  /*a470*/  BSYNC.RECONVERGENT B0 ;  /* 0x0000000000007941 */ /* 0x000fea0003800200 */
.L_x_150:
[----:B------:R-:W-:Y:S01]  /*a480*/  ULEA UR6, UR46, UR44, 0x3 ;  /* 0x0000002c2e067291 */ /* 0x000fe2000f8e18ff */
[----:B------:R-:W-:-:S04]  /*a490*/  DEPBAR.LE SB0, 0x0 ;  /* 0x000080000000791a */ /* 0x000fc80000000000 */
[----:B------:R-:W-:-:S04]  /*a4a0*/  UIADD3 UR6, UPT, UPT, UR6, 0x90, URZ ;  /* 0x0000009006067890 */ /* 0x000fc8000fffe0ff */
[----:B------:R-:W-:-:S09]  /*a4b0*/  UPRMT UR6, UR60, 0x654, UR6 ;  /* 0x000006543c067896 */ /* 0x000fd20008000006 */
[----:B------:R-:W-:Y:S01]  /*a4c0*/  SYNCS.ARRIVE.TRANS64.RED.A1T0 RZ, [UR6], RZ ;  /* 0x000000ffffff79a7 */ /* 0x000fe20008100406 */
[----:B------:R-:W-:Y:S05]  /*a4d0*/  EXIT ;  /* 0x000000000000794d */ /* 0x000fea0003800000 */
.L_x_24:
[----:B--2---:R2:W3:Y:S02]  /*a4e0*/  SYNCS.PHASECHK.TRANS64.TRYWAIT P0, [R3+URZ+0x110], R2 ;  /* 0x00011002030075a7 */ /* 0x0044e400080011ff */
[----:B---3--:R-:W-:Y:S05]  /*a4f0*/  @!P0 NANOSLEEP.SYNCS 0x989680 ;  /* 0x009896800000895d */ /* 0x008fea0003900000 */
[----:B------:R-:W3:Y:S02]  /*a500*/  @!P0 SYNCS.PHASECHK.TRANS64 P0, [R3+URZ+0x110], R2 ;  /* 0x00011002030085a7 */ /* 0x000ee400080010ff */
[----:B---3--:R-:W-:Y:S05]  /*a510*/  @!P0 BRA `(.L_x_24) ;  /* 0xfffffffc00f08947 */ /* 0x008fea000383ffff */
[----:B------:R-:W-:Y:S05]  /*a520*/  BRA `(.L_x_154) ;  /* 0xffffff7800447947 */ /* 0x000fea000383ffff */
.L_x_27:
[----:B-1----:R-:W-:-:S07]  /*a530*/  MOV R0, UR5 ;  /* 0x0000000500007c02 */ /* 0x002fce0008000f00 */
.L_x_155:
[----:B-1----:R1:W2:Y:S02]  /*a540*/  SYNCS.PHASECHK.TRANS64.TRYWAIT P0, [R0+URZ+0x38], R3 ;  /* 0x00003803000075a7 */ /* 0x0022a400080011ff */
[----:B--2---:R-:W-:Y:S05]  /*a550*/  @!P0 NANOSLEEP.SYNCS 0x989680 ;  /* 0x009896800000895d */ /* 0x004fea0003900000 */
[----:B------:R-:W2:Y:S02]  /*a560*/  @!P0 SYNCS.PHASECHK.TRANS64 P0, [R0+URZ+0x38], R3 ;  /* 0x00003803000085a7 */ /* 0x000ea400080010ff */
[----:B--2---:R-:W-:Y:S05]  /*a570*/  @!P0 BRA `(.L_x_155) ;  /* 0xfffffffc00f08947 */ /* 0x004fea000383ffff */
[----:B------:R-:W-:Y:S05]  /*a580*/  BRA `(.L_x_26) ;  /* 0xffffff7800b07947 */ /* 0x000fea000383ffff */
.L_x_36:
[----:B-1----:R-:W-:-:S07]  /*a590*/  MOV R0, UR14 ;  /* 0x0000000e00007c02 */ /* 0x002fce0008000f00 */
.L_x_156:
[----:B-1----:R1:W2:Y:S02]  /*a5a0*/  SYNCS.PHASECHK.TRANS64.TRYWAIT P0, [R0+URZ+0x38], R3 ;  /* 0x00003803000075a7 */ /* 0x0022a400080011ff */
[----:B--2---:R-:W-:Y:S05]  /*a5b0*/  @!P0 NANOSLEEP.SYNCS 0x989680 ;  /* 0x009896800000895d */ /* 0x004fea0003900000 */
[----:B------:R-:W2:Y:S02]  /*a5c0*/  @!P0 SYNCS.PHASECHK.TRANS64 P0, [R0+URZ+0x38], R3 ;  /* 0x00003803000085a7 */ /* 0x000ea400080010ff */
[----:B--2---:R-:W-:Y:S05]  /*a5d0*/  @!P0 BRA `(.L_x_156) ;  /* 0xfffffffc00f08947 */ /* 0x004fea000383ffff */
[----:B------:R-:W-:Y:S05]  /*a5e0*/  BRA `(.L_x_35) ;  /* 0xffffff7c00d07947 */ /* 0x000fea000383ffff */
.L_x_43:
[----:B-1----:R1:W4:Y:S02]  /*a5f0*/  SYNCS.PHASECHK.TRANS64.TRYWAIT P0, [R3+URZ+0xc0], R0 ;  /* 0x0000c000030075a7 */ /* 0x00232400080011ff */
[----:B----4-:R-:W-:Y:S05]  /*a600*/  @!P0 NANOSLEEP.SYNCS 0x989680 ;  /* 0x009896800000895d */ /* 0x010fea0003900000 */
[----:B------:R-:W4:Y:S02]  /*a610*/  @!P0 SYNCS.PHASECHK.TRANS64 P0, [R3+URZ+0xc0], R0 ;  /* 0x0000c000030085a7 */ /* 0x000f2400080010ff */
[----:B----4-:R-:W-:Y:S05]  /*a620*/  @!P0 BRA `(.L_x_43) ;  /* 0xfffffffc00f08947 */ /* 0x010fea000383ffff */
[----:B------:R-:W-:Y:S05]  /*a630*/  BRA `(.L_x_157) ;  /* 0xffffff8000d07947 */ /* 0x000fea000383ffff */
.L_x_47:
[----:B-1----:R-:W-:-:S07]  /*a640*/  MOV R0, UR4 ;  /* 0x0000000400007c02 */ /* 0x002fce0008000f00 */
.L_x_158:
[----:B-1----:R1:W2:Y:S02]  /*a650*/  SYNCS.PHASECHK.TRANS64.TRYWAIT P0, [R0+URZ], R3 ;  /* 0x00000003000075a7 */ /* 0x0022a400080011ff */
[----:B--2---:R-:W-:Y:S05]  /*a660*/  @!P0 NANOSLEEP.SYNCS 0x989680 ;  /* 0x009896800000895d */ /* 0x004fea0003900000 */
[----:B------:R-:W2:Y:S02]  /*a670*/  @!P0 SYNCS.PHASECHK.TRANS64 P0, [R0+URZ], R3 ;  /* 0x00000003000085a7 */ /* 0x000ea400080010ff */
[----:B--2---:R-:W-:Y:S05]  /*a680*/  @!P0 BRA `(.L_x_158) ;  /* 0xfffffffc00f08947 */ /* 0x004fea000383ffff */
[----:B------:R-:W-:Y:S05]  /*a690*/  BRA `(.L_x_159) ;  /* 0xffffff8800787947 */ /* 0x000fea000383ffff */
.L_x_48:
[----:B------:R-:W-:-:S07]  /*a6a0*/  MOV R0, UR5 ;  /* 0x0000000500007c02 */ /* 0x000fce0008000f00 */
.L_x_160:
[----:B-1----:R1:W2:Y:S02]  /*a6b0*/  SYNCS.PHASECHK.TRANS64.TRYWAIT P0, [R0+URZ], R3 ;  /* 0x00000003000075a7 */ /* 0x0022a400080011ff */
[----:B--2---:R-:W-:Y:S05]  /*a6c0*/  @!P0 NANOSLEEP.SYNCS 0x989680 ;  /* 0x009896800000895d */ /* 0x004fea0003900000 */
[----:B------:R-:W2:Y:S02]  /*a6d0*/  @!P0 SYNCS.PHASECHK.TRANS64 P0, [R0+URZ], R3 ;  /* 0x00000003000085a7 */ /* 0x000ea400080010ff */
[----:B--2---:R-:W-:Y:S05]  /*a6e0*/  @!P0 BRA `(.L_x_160) ;  /* 0xfffffffc00f08947 */ /* 0x004fea000383ffff */
[----:B------:R-:W-:Y:S05]  /*a6f0*/  BRA `(.L_x_161) ;  /* 0xffffff8800847947 */ /* 0x000fea000383ffff */
.L_x_49:
[----:B------:R-:W-:-:S07]  /*a700*/  MOV R0, UR5 ;  /* 0x0000000500007c02 */ /* 0x000fce0008000f00 */
.L_x_162:
[----:B-1----:R1:W2:Y:S02]  /*a710*/  SYNCS.PHASECHK.TRANS64.TRYWAIT P0, [R0+URZ], R3 ;  /* 0x00000003000075a7 */ /* 0x0022a400080011ff */
[----:B--2---:R-:W-:Y:S05]  /*a720*/  @!P0 NANOSLEEP.SYNCS 0x989680 ;  /* 0x009896800000895d */ /* 0x004fea0003900000 */
[----:B------:R-:W2:Y:S02]  /*a730*/  @!P0 SYNCS.PHASECHK.TRANS64 P0, [R0+URZ], R3 ;  /* 0x00000003000085a7 */ /* 0x000ea400080010ff */
[----:B--2---:R-:W-:Y:S05]  /*a740*/  @!P0 BRA `(.L_x_162) ;  /* 0xfffffffc00f08947 */ /* 0x004fea000383ffff */
[----:B------:R-:W-:Y:S05]  /*a750*/  BRA `(.L_x_163) ;  /* 0xffffff8800907947 */ /* 0x000fea000383ffff */
.L_x_50:
[----:B------:R-:W-:-:S07]  /*a760*/  MOV R0, UR5 ;  /* 0x0000000500007c02 */ /* 0x000fce0008000f00 */
.L_x_164:
[----:B-1----:R1:W2:Y:S02]  /*a770*/  SYNCS.PHASECHK.TRANS64.TRYWAIT P0, [R0+URZ], R3 ;  /* 0x00000003000075a7 */ /* 0x0022a400080011ff */
[----:B--2---:R-:W-:Y:S05]  /*a780*/  @!P0 NANOSLEEP.SYNCS 0x989680 ;  /* 0x009896800000895d */ /* 0x004fea0003900000 */
[----:B------:R-:W2:Y:S02]  /*a790*/  @!P0 SYNCS.PHASECHK.TRANS64 P0, [R0+URZ], R3 ;  /* 0x00000003000085a7 */ /* 0x000ea400080010ff */
[----:B--2---:R-:W-:Y:S05]  /*a7a0*/  @!P0 BRA `(.L_x_164) ;  /* 0xfffffffc00f08947 */ /* 0x004fea000383ffff */
[----:B------:R-:W-:Y:S05]  /*a7b0*/  BRA `(.L_x_165) ;  /* 0xffffff88009c7947 */ /* 0x000fea000383ffff */
.L_x_51:
[----:B------:R-:W-:-:S07]  /*a7c0*/  MOV R0, UR5 ;  /* 0x0000000500007c02 */ /* 0x000fce0008000f00 */
.L_x_166:
[----:B-1----:R1:W2:Y:S02]  /*a7d0*/  SYNCS.PHASECHK.TRANS64.TRYWAIT P0, [R0+URZ], R3 ;  /* 0x00000003000075a7 */ /* 0x0022a400080011ff */
[----:B--2---:R-:W-:Y:S05]  /*a7e0*/  @!P0 NANOSLEEP.SYNCS 0x989680 ;  /* 0x009896800000895d */ /* 0x004fea0003900000 */
[----:B------:R-:W2:Y:S02]  /*a7f0*/  @!P0 SYNCS.PHASECHK.TRANS64 P0, [R0+URZ], R3 ;  /* 0x00000003000085a7 */ /* 0x000ea400080010ff */
[----:B--2---:R-:W-:Y:S05]  /*a800*/  @!P0 BRA `(.L_x_166) ;  /* 0xfffffffc00f08947 */ /* 0x004fea000383ffff */
[----:B------:R-:W-:Y:S05]  /*a810*/  BRA `(.L_x_167) ;  /* 0xffffff8800a87947 */ /* 0x000fea000383ffff */
.L_x_52:
[----:B------:R-:W-:-:S07]  /*a820*/  MOV R0, UR5 ;  /* 0x0000000500007c02 */ /* 0x000fce0008000f00 */
.L_x_168:
[----:B-1----:R1:W2:Y:S02]  /*a830*/  SYNCS.PHASECHK.TRANS64.TRYWAIT P0, [R0+URZ], R3 ;  /* 0x00000003000075a7 */ /* 0x0022a400080011ff */
[----:B--2---:R-:W-:Y:S05]  /*a840*/  @!P0 NANOSLEEP.SYNCS 0x989680 ;  /* 0x009896800000895d */ /* 0x004fea0003900000 */
[----:B------:R-:W2:Y:S02]  /*a850*/  @!P0 SYNCS.PHASECHK.TRANS64 P0, [R0+URZ], R3 ;  /* 0x00000003000085a7 */ /* 0x000ea400080010ff */
[----:B--2---:R-:W-:Y:S05]  /*a860*/  @!P0 BRA `(.L_x_168) ;  /* 0xfffffffc00f08947 */ /* 0x004fea000383ffff */
[----:B------:R-:W-:Y:S05]  /*a870*/  BRA `(.L_x_169) ;  /* 0xffffff8800b47947 */ /* 0x000fea000383ffff */
.L_x_55:
[----:B-1----:R1:W2:Y:S02]  /*a880*/  SYNCS.PHASECHK.TRANS64.TRYWAIT P0, [R2+URZ+0x100], R5 ;  /* 0x00010005020075a7 */ /* 0x0022a400080011ff */
[----:B--2---:R-:W-:Y:S05]  /*a890*/  @!P0 NANOSLEEP.SYNCS 0x989680 ;  /* 0x009896800000895d */ /* 0x004fea0003900000 */
[----:B------:R-:W2:Y:S02]  /*a8a0*/  @!P0 SYNCS.PHASECHK.TRANS64 P0, [R2+URZ+0x100], R5 ;  /* 0x00010005020085a7 */ /* 0x000ea400080010ff */
[----:B--2---:R-:W-:Y:S05]  /*a8b0*/  @!P0 BRA `(.L_x_55) ;  /* 0xfffffffc00f08947 */ /* 0x004fea000383ffff */
[----:B------:R-:W-:Y:S05]  /*a8c0*/  BRA `(.L_x_170) ;  /* 0xffffff8c00107947 */ /* 0x000fea000383ffff */
.L_x_56:
[----:B------:R-:W-:-:S07]  /*a8d0*/  MOV R2, UR4 ;  /* 0x0000000400027c02 */ /* 0x000fce0008000f00 */
.L_x_171:
[----:B-1----:R1:W2:Y:S02]  /*a8e0*/  SYNCS.PHASECHK.TRANS64.TRYWAIT P0, [R2+URZ+0xd0], R5 ;  /* 0x0000d005020075a7 */ /* 0x0022a400080011ff */
[----:B--2---:R-:W-:Y:S05]  /*a8f0*/  @!P0 NANOSLEEP.SYNCS 0x989680 ;  /* 0x009896800000895d */ /* 0x004fea0003900000 */
[----:B------:R-:W2:Y:S02]  /*a900*/  @!P0 SYNCS.PHASECHK.TRANS64 P0, [R2+URZ+0xd0], R5 ;  /* 0x0000d005020085a7 */ /* 0x000ea400080010ff */
[----:B--2---:R-:W-:Y:S05]  /*a910*/  @!P0 BRA `(.L_x_171) ;  /* 0xfffffffc00f08947 */ /* 0x004fea000383ffff */
[----:B------:R-:W-:Y:S05]  /*a920*/  BRA `(.L_x_172) ;  /* 0xffffff8c00207947 */ /* 0x000fea000383ffff */
.L_x_57:
[----:B-1----:R1:W2:Y:S02]  /*a930*/  SYNCS.PHASECHK.TRANS64.TRYWAIT P1, [R2+URZ+0xc0], R5 ;  /* 0x0000c005020075a7 */ /* 0x0022a400080211ff */
[----:B--2---:R-:W-:Y:S05]  /*a940*/  @!P1 NANOSLEEP.SYNCS 0x989680 ;  /* 0x009896800000995d */ /* 0x004fea0003900000 */
[----:B------:R-:W2:Y:S02]  /*a950*/  @!P1 SYNCS.PHASECHK.TRANS64 P1, [R2+URZ+0xc0], R5 ;  /* 0x0000c005020095a7 */ /* 0x000ea400080210ff */
[----:B--2---:R-:W-:Y:S05]  /*a960*/  @!P1 BRA `(.L_x_57) ;  /* 0xfffffffc00f09947 */ /* 0x004fea000383ffff */
[----:B------:R-:W-:Y:S05]  /*a970*/  BRA `(.L_x_173) ;  /* 0xffffff8c00507947 */ /* 0x000fea000383ffff */
.L_x_60:
[----:B------:R-:W-:-:S07]  /*a980*/  MOV R0, UR4 ;  /* 0x0000000400007c02 */ /* 0x000fce0008000f00 */
.L_x_174:
[----:B-1----:R1:W2:Y:S02]  /*a990*/  SYNCS.PHASECHK.TRANS64.TRYWAIT P0, [R0+URZ+0xd0], R3 ;  /* 0x0000d003000075a7 */ /* 0x0022a400080011ff */
[----:B--2---:R-:W-:Y:S05]  /*a9a0*/  @!P0 NANOSLEEP.SYNCS 0x989680 ;  /* 0x009896800000895d */ /* 0x004fea0003900000 */
[----:B------:R-:W2:Y:S02]  /*a9b0*/  @!P0 SYNCS.PHASECHK.TRANS64 P0, [R0+URZ+0xd0], R3 ;  /* 0x0000d003000085a7 */ /* 0x000ea400080010ff */
[----:B--2---:R-:W-:Y:S05]  /*a9c0*/  @!P0 BRA `(.L_x_174) ;  /* 0xfffffffc00f08947 */ /* 0x004fea000383ffff */
[----:B------:R-:W-:Y:S05]  /*a9d0*/  BRA `(.L_x_59) ;  /* 0xffffff8c00a47947 */ /* 0x000fea000383ffff */
.L_x_69:
[----:B-1----:R-:W-:-:S04]  /*a9e0*/  MOV R0, UR5 ;  /* 0x0000000500007c02 */ /* 0x002fc80008000f00 */
[----:B------:R1:W2:Y:S03]  /*a9f0*/  SYNCS.PHASECHK.TRANS64.TRYWAIT P0, [R0+URZ+0x8], R7 ;  /* 0x00000807000075a7 */ /* 0x0002a600080011ff */
[----:B--2---:R-:W-:Y:S05]  /*aa00*/  @!P0 NANOSLEEP.SYNCS 0x989680 ;  /* 0x009896800000895d */ /* 0x004fea0003900000 */
[----:B------:R-:W2:Y:S02]  /*aa10*/  @!P0 SYNCS.PHASECHK.TRANS64 P0, [R0+URZ+0x8], R7 ;  /* 0x00000807000085a7 */ /* 0x000ea400080010ff */
[----:B--2---:R-:W-:Y:S05]  /*aa20*/  @!P0 BRA `(.L_x_69) ;  /* 0xfffffffc00ec8947 */ /* 0x004fea000383ffff */
[----:B------:R-:W-:Y:S05]  /*aa30*/  BRA `(.L_x_68) ;  /* 0xffffff9000587947 */ /* 0x000fea000383ffff */
.L_x_71:
[----:B------:R-:W-:Y:S01]  /*aa40*/  BSSY B0, `(.L_x_175) ;  /* 0x0000006000007945 */ /* 0x000fe20003800000 */
[----:B------:R-:W-:-:S07]  /*aa50*/  MOV R15, 0xffffffff ;  /* 0xffffffff000f7802 */ /* 0x000fce0000000f00 */
[----:B-1---5:R-:W-:Y:S05]  /*aa60*/  WARPSYNC.COLLECTIVE R15, `(.L_x_176) ;  /* 0x000000000f0c7348 */ /* 0x022fea0003c00000 */
[----:B------:R-:W-:Y:S02]  /*aa70*/  ELECT P6, UR79, PT ;  /* 0x00000000004f782f */ /* 0x000fe400038c0000 */
[----:B------:R-:W-:Y:S01]  /*aa80*/  MOV R14, UR79 ;  /* 0x0000004f000e7c02 */ /* 0x000fe20008000f00 */
[----:B-1---5:R-:W-:Y:S10]  /*aa90*/  ENDCOLLECTIVE ;  /* 0x000000000000791b */ /* 0x022ff40003800000 */
.L_x_176:
[----:B------:R-:W-:Y:S05]  /*aaa0*/  BSYNC B0 ;  /* 0x0000000000007941 */ /* 0x000fea0003800000 */
.L_x_175:
[----:B------:R-:W-:Y:S01]  /*aab0*/  PLOP3.LUT P0, PT, P6, PT, PT, 0x80, 0x8 ;  /* 0x000000000008781c */ /* 0x000fe2000370f070 */
[----:B------:R-:W-:-:S12]  /*aac0*/  BRA `(.L_x_177) ;  /* 0xffffff9000847947 */ /* 0x000fd8000383ffff */
.L_x_73:
[----:B-1----:R-:W-:-:S04]  /*aad0*/  MOV R0, UR5 ;  /* 0x0000000500007c02 */ /* 0x002fc80008000f00 */
[----:B------:R1:W2:Y:S03]  /*aae0*/  SYNCS.PHASECHK.TRANS64.TRYWAIT P0, [R0+URZ+0x8], R5 ;  /* 0x00000805000075a7 */ /* 0x0002a600080011ff */
[----:B--2---:R-:W-:Y:S05]  /*aaf0*/  @!P0 NANOSLEEP.SYNCS 0x989680 ;  /* 0x009896800000895d */ /* 0x004fea0003900000 */
[----:B------:R-:W2:Y:S02]  /*ab00*/  @!P0 SYNCS.PHASECHK.TRANS64 P0, [R0+URZ+0x8], R5 ;  /* 0x00000805000085a7 */ /* 0x000ea400080010ff */
[----:B--2---:R-:W-:Y:S05]  /*ab10*/  @!P0 BRA `(.L_x_73) ;  /* 0xfffffffc00ec8947 */ /* 0x004fea000383ffff */
[----:B------:R-:W-:Y:S05]  /*ab20*/  BRA `(.L_x_72) ;  /* 0xffffff9000887947 */ /* 0x000fea000383ffff */
.L_x_74:
[----:B-1----:R1:W2:Y:S02]  /*ab30*/  SYNCS.PHASECHK.TRANS64.TRYWAIT P0, [R0+URZ+0xc0], R5 ;  /* 0x0000c005000075a7 */ /* 0x0022a400080011ff */
[----:B--2---:R-:W-:Y:S05]  /*ab40*/  @!P0 NANOSLEEP.SYNCS 0x989680 ;  /* 0x009896800000895d */ /* 0x004fea0003900000 */
[----:B------:R-:W2:Y:S02]  /*ab50*/  @!P0 SYNCS.PHASECHK.TRANS64 P0, [R0+URZ+0xc0], R5 ;  /* 0x0000c005000085a7 */ /* 0x000ea400080010ff */
[----:B--2---:R-:W-:Y:S05]  /*ab60*/  @!P0 BRA `(.L_x_74) ;  /* 0xfffffffc00f08947 */ /* 0x004fea000383ffff */
[----:B------:R-:W-:Y:S05]  /*ab70*/  BRA `(.L_x_178) ;  /* 0xffffff9800147947 */ /* 0x000fea000383ffff */
.L_x_76:
[----:B------:R-:W-:-:S07]  /*ab80*/  MOV R0, UR58 ;  /* 0x0000003a00007c02 */ /* 0x000fce0008000f00 */
.L_x_179:
[----:B-1----:R1:W2:Y:S02]  /*ab90*/  SYNCS.PHASECHK.TRANS64.TRYWAIT P0, [R0+URZ+0xf0], R5 ;  /* 0x0000f005000075a7 */ /* 0x0022a400080011ff */
[----:B--2---:R-:W-:Y:S05]  /*aba0*/  @!P0 NANOSLEEP.SYNCS 0x989680 ;  /* 0x009896800000895d */ /* 0x004fea0003900000 */
[----:B------:R-:W2:Y:S02]  /*abb0*/  @!P0 SYNCS.PHASECHK.TRANS64 P0, [R0+URZ+0xf0], R5 ;  /* 0x0000f005000085a7 */ /* 0x000ea400080010ff */
[----:B--2---:R-:W-:Y:S05]  /*abc0*/  @!P0 BRA `(.L_x_179) ;  /* 0xfffffffc00f08947 */ /* 0x004fea000383ffff */
[----:B------:R-:W-:Y:S05]  /*abd0*/  BRA `(.L_x_180) ;  /* 0xffffff9800607947 */ /* 0x000fea000383ffff */
.L_x_79:
[----:B------:R-:W-:Y:S07]  /*abe0*/  MOV R0, UR7 ;  /* 0x0000000700007c02 */ /* 0x000fee0008000f00 */
.L_x_181:
[----:B-1----:R1:W2:Y:S02]  /*abf0*/  SYNCS.PHASECHK.TRANS64.TRYWAIT P0, [R0+URZ], R5 ;  /* 0x00000005000075a7 */ /* 0x0022a400080011ff */
[----:B--2---:R-:W-:Y:S05]  /*ac00*/  @!P0 NANOSLEEP.SYNCS 0x989680 ;  /* 0x009896800000895d */ /* 0x004fea0003900000 */
[----:B------:R-:W2:Y:S02]  /*ac10*/  @!P0 SYNCS.PHASECHK.TRANS64 P0, [R0+URZ], R5 ;  /* 0x00000005000085a7 */ /* 0x000ea400080010ff */
[----:B--2---:R-:W-:Y:S05]  /*ac20*/  @!P0 BRA `(.L_x_181) ;  /* 0xfffffffc00f08947 */ /* 0x004fea000383ffff */
[----:B------:R-:W-:Y:S05]  /*ac30*/  BRA `(.L_x_78) ;  /* 0xffffff9800747947 */ /* 0x000fea000383ffff */
.L_x_83:
[----:B-1----:R-:W-:-:S07]  /*ac40*/  MOV R0, UR4 ;  /* 0x0000000400007c02 */ /* 0x002fce0008000f00 */
.L_x_182:
[----:B-1----:R1:W2:Y:S02]  /*ac50*/  SYNCS.PHASECHK.TRANS64.TRYWAIT P0, [R0+URZ], R3 ;  /* 0x00000003000075a7 */ /* 0x0022a400080011ff */
[----:B--2---:R-:W-:Y:S05]  /*ac60*/  @!P0 NANOSLEEP.SYNCS 0x989680 ;  /* 0x009896800000895d */ /* 0x004fea0003900000 */
[----:B------:R-:W2:Y:S02]  /*ac70*/  @!P0 SYNCS.PHASECHK.TRANS64 P0, [R0+URZ], R3 ;  /* 0x00000003000085a7 */ /* 0x000ea400080010ff */
[----:B--2---:R-:W-:Y:S05]  /*ac80*/  @!P0 BRA `(.L_x_182) ;  /* 0xfffffffc00f08947 */ /* 0x004fea000383ffff */
[----:B------:R-:W-:Y:S05]  /*ac90*/  BRA `(.L_x_183) ;  /* 0xffffff9c009c7947 */ /* 0x000fea000383ffff */
.L_x_86:
[----:B------:R-:W-:-:S07]  /*aca0*/  MOV R0, UR34 ;  /* 0x0000002200007c02 */ /* 0x000fce0008000f00 */
.L_x_184:
[----:B-1----:R1:W2:Y:S02]  /*acb0*/  SYNCS.PHASECHK.TRANS64.TRYWAIT P1, [R0+URZ+0x120], R3 ;  /* 0x00012003000075a7 */ /* 0x0022a400080211ff */
[----:B--2---:R-:W-:Y:S05]  /*acc0*/  @!P1 NANOSLEEP.SYNCS 0x989680 ;  /* 0x009896800000995d */ /* 0x004fea0003900000 */
[----:B------:R-:W2:Y:S02]  /*acd0*/  @!P1 SYNCS.PHASECHK.TRANS64 P1, [R0+URZ+0x120], R3 ;  /* 0x00012003000095a7 */ /* 0x000ea400080210ff */
[----:B--2---:R-:W-:Y:S05]  /*ace0*/  @!P1 BRA `(.L_x_184) ;  /* 0xfffffffc00f09947 */ /* 0x004fea000383ffff */
[----:B------:R-:W-:Y:S05]  /*acf0*/  BRA `(.L_x_185) ;  /* 0xffffff9c00e87947 */ /* 0x000fea000383ffff */
.L_x_91:
[----:B--2---:R2:W3:Y:S02]  /*ad00*/  SYNCS.PHASECHK.TRANS64.TRYWAIT P0, [R12+URZ+0xc0], R9 ;  /* 0x0000c0090c0075a7 */ /* 0x0044e400080011ff */
[----:B---3--:R-:W-:Y:S05]  /*ad10*/  @!P0 NANOSLEEP.SYNCS 0x989680 ;  /* 0x009896800000895d */ /* 0x008fea0003900000 */
[----:B------:R-:W3:Y:S02]  /*ad20*/  @!P0 SYNCS.PHASECHK.TRANS64 P0, [R12+URZ+0xc0], R9 ;  /* 0x0000c0090c0085a7 */ /* 0x000ee400080010ff */
[----:B---3--:R-:W-:Y:S05]  /*ad30*/  @!P0 BRA `(.L_x_91) ;  /* 0xfffffffc00f08947 */ /* 0x008fea000383ffff */
[----:B------:R-:W-:Y:S05]  /*ad40*/  BRA `(.L_x_186) ;  /* 0xffffffa400107947 */ /* 0x000fea000383ffff */
.L_x_94:
[----:B------:R-:W-:Y:S07]  /*ad50*/  MOV R0, UR21 ;  /* 0x0000001500007c02 */ /* 0x000fee0008000f00 */
.L_x_187:
[----:B--2---:R2:W3:Y:S02]  /*ad60*/  SYNCS.PHASECHK.TRANS64.TRYWAIT P2, [R0+URZ+0xb8], R11 ;  /* 0x0000b80b000075a7 */ /* 0x0044e400080411ff */
[----:B---3--:R-:W-:Y:S05]  /*ad70*/  @!P2 NANOSLEEP.SYNCS 0x989680 ;  /* 0x009896800000a95d */ /* 0x008fea0003900000 */
[----:B------:R-:W3:Y:S02]  /*ad80*/  @!P2 SYNCS.PHASECHK.TRANS64 P2, [R0+URZ+0xb8], R11 ;  /* 0x0000b80b0000a5a7 */ /* 0x000ee400080410ff */
[----:B---3--:R-:W-:Y:S05]  /*ad90*/  @!P2 BRA `(.L_x_187) ;  /* 0xfffffffc00f0a947 */ /* 0x008fea000383ffff */
[----:B------:R-:W-:Y:S05]  /*ada0*/  BRA `(.L_x_93) ;  /* 0xffffffa800787947 */ /* 0x000fea000383ffff */
.L_x_97:
[----:B--2---:R-:W-:Y:S07]  /*adb0*/  MOV R0, UR21 ;  /* 0x0000001500007c02 */ /* 0x004fee0008000f00 */
.L_x_188:
[----:B--2---:R2:W3:Y:S02]  /*adc0*/  SYNCS.PHASECHK.TRANS64.TRYWAIT P0, [R0+URZ+0x90], R9 ;  /* 0x00009009000075a7 */ /* 0x0044e400080011ff */
[----:B---3--:R-:W-:Y:S05]  /*add0*/  @!P0 NANOSLEEP.SYNCS 0x989680 ;  /* 0x009896800000895d */ /* 0x008fea0003900000 */
[----:B------:R-:W3:Y:S02]  /*ade0*/  @!P0 SYNCS.PHASECHK.TRANS64 P0, [R0+URZ+0x90], R9 ;  /* 0x00009009000085a7 */ /* 0x000ee400080010ff */
[----:B---3--:R-:W-:Y:S05]  /*adf0*/  @!P0 BRA `(.L_x_188) ;  /* 0xfffffffc00f08947 */ /* 0x008fea000383ffff */
[----:B------:R-:W-:Y:S05]  /*ae00*/  BRA `(.L_x_189) ;  /* 0xffffffa800d47947 */ /* 0x000fea000383ffff */
.L_x_98:
[----:B------:R-:W-:Y:S07]  /*ae10*/  MOV R0, UR21 ;  /* 0x0000001500007c02 */ /* 0x000fee0008000f00 */
.L_x_190:
[----:B--2---:R2:W3:Y:S02]  /*ae20*/  SYNCS.PHASECHK.TRANS64.TRYWAIT P0, [R0+URZ+0x98], R9 ;  /* 0x00009809000075a7 */ /* 0x0044e400080011ff */
[----:B---3--:R-:W-:Y:S05]  /*ae30*/  @!P0 NANOSLEEP.SYNCS 0x989680 ;  /* 0x009896800000895d */ /* 0x008fea0003900000 */
[----:B------:R-:W3:Y:S02]  /*ae40*/  @!P0 SYNCS.PHASECHK.TRANS64 P0, [R0+URZ+0x98], R9 ;  /* 0x00009809000085a7 */ /* 0x000ee400080010ff */
[----:B---3--:R-:W-:Y:S05]  /*ae50*/  @!P0 BRA `(.L_x_190) ;  /* 0xfffffffc00f08947 */ /* 0x008fea000383ffff */
[----:B------:R-:W-:Y:S05]  /*ae60*/  BRA `(.L_x_191) ;  /* 0xffffffac00107947 */ /* 0x000fea000383ffff */
.L_x_99:
[----:B------:R-:W-:Y:S07]  /*ae70*/  MOV R0, UR21 ;  /* 0x0000001500007c02 */ /* 0x000fee0008000f00 */
.L_x_192:
[----:B--2---:R2:W3:Y:S02]  /*ae80*/  SYNCS.PHASECHK.TRANS64.TRYWAIT P0, [R0+URZ+0xa0], R9 ;  /* 0x0000a009000075a7 */ /* 0x0044e400080011ff */
[----:B---3--:R-:W-:Y:S05]  /*ae90*/  @!P0 NANOSLEEP.SYNCS 0x989680 ;  /* 0x009896800000895d */ /* 0x008fea0003900000 */
[----:B------:R-:W3:Y:S02]  /*aea0*/  @!P0 SYNCS.PHASECHK.TRANS64 P0, [R0+URZ+0xa0], R9 ;  /* 0x0000a009000085a7 */ /* 0x000ee400080010ff */
[----:B---3--:R-:W-:Y:S05]  /*aeb0*/  @!P0 BRA `(.L_x_192) ;  /* 0xfffffffc00f08947 */ /* 0x008fea000383ffff */
[----:B------:R-:W-:Y:S05]  /*aec0*/  BRA `(.L_x_193) ;  /* 0xffffffac00587947 */ /* 0x000fea000383ffff */
.L_x_100:
[----:B------:R-:W-:Y:S07]  /*aed0*/  MOV R0, UR21 ;  /* 0x0000001500007c02 */ /* 0x000fee0008000f00 */
.L_x_194:
[----:B--2---:R2:W3:Y:S02]  /*aee0*/  SYNCS.PHASECHK.TRANS64.TRYWAIT P0, [R0+URZ+0xa8], R9 ;  /* 0x0000a809000075a7 */ /* 0x0044e400080011ff */
[----:B---3--:R-:W-:Y:S05]  /*aef0*/  @!P0 NANOSLEEP.SYNCS 0x989680 ;  /* 0x009896800000895d */ /* 0x008fea0003900000 */
[----:B------:R-:W3:Y:S02]  /*af00*/  @!P0 SYNCS.PHASECHK.TRANS64 P0, [R0+URZ+0xa8], R9 ;  /* 0x0000a809000085a7 */ /* 0x000ee400080010ff */
[----:B---3--:R-:W-:Y:S05]  /*af10*/  @!P0 BRA `(.L_x_194) ;  /* 0xfffffffc00f08947 */ /* 0x008fea000383ffff */
[----:B------:R-:W-:Y:S05]  /*af20*/  BRA `(.L_x_195) ;  /* 0xffffffac009c7947 */ /* 0x000fea000383ffff */
.L_x_102:
[----:B------:R-:W-:-:S07]  /*af30*/  MOV R0, UR21 ;  /* 0x0000001500007c02 */ /* 0x000fce0008000f00 */
.L_x_196:
[----:B--2---:R2:W4:Y:S02]  /*af40*/  SYNCS.PHASECHK.TRANS64.TRYWAIT P0, [R0+URZ+0x90], R3 ;  /* 0x00009003000075a7 */ /* 0x00452400080011ff */
[----:B----4-:R-:W-:Y:S05]  /*af50*/  @!P0 NANOSLEEP.SYNCS 0x989680 ;  /* 0x009896800000895d */ /* 0x010fea0003900000 */
[----:B------:R-:W4:Y:S02]  /*af60*/  @!P0 SYNCS.PHASECHK.TRANS64 P0, [R0+URZ+0x90], R3 ;  /* 0x00009003000085a7 */ /* 0x000f2400080010ff */
[----:B----4-:R-:W-:Y:S05]  /*af70*/  @!P0 BRA `(.L_x_196) ;  /* 0xfffffffc00f08947 */ /* 0x010fea000383ffff */
[----:B------:R-:W-:Y:S05]  /*af80*/  BRA `(.L_x_197) ;  /* 0xffffffb000107947 */ /* 0x000fea000383ffff */
.L_x_103:
[----:B--2---:R-:W-:-:S07]  /*af90*/  MOV R0, UR21 ;  /* 0x0000001500007c02 */ /* 0x004fce0008000f00 */
.L_x_198:
[----:B--2---:R2:W4:Y:S02]  /*afa0*/  SYNCS.PHASECHK.TRANS64.TRYWAIT P0, [R0+URZ+0x98], R3 ;  /* 0x00009803000075a7 */ /* 0x00452400080011ff */
[----:B----4-:R-:W-:Y:S05]  /*afb0*/  @!P0 NANOSLEEP.SYNCS 0x989680 ;  /* 0x009896800000895d */ /* 0x010fea0003900000 */
[----:B------:R-:W4:Y:S02]  /*afc0*/  @!P0 SYNCS.PHASECHK.TRANS64 P0, [R0+URZ+0x98], R3 ;  /* 0x00009803000085a7 */ /* 0x000f2400080010ff */
[----:B----4-:R-:W-:Y:S05]  /*afd0*/  @!P0 BRA `(.L_x_198) ;  /* 0xfffffffc00f08947 */ /* 0x010fea000383ffff */
[----:B------:R-:W-:Y:S05]  /*afe0*/  BRA `(.L_x_199) ;  /* 0xffffffb000007947 */ /* 0x000fea000383ffff */
.L_x_104:
[----:B--2---:R-:W-:-:S07]  /*aff0*/  MOV R0, UR21 ;  /* 0x0000001500007c02 */ /* 0x004fce0008000f00 */
.L_x_200:
[----:B--2---:R2:W4:Y:S02]  /*b000*/  SYNCS.PHASECHK.TRANS64.TRYWAIT P0, [R0+URZ+0xa0], R3 ;  /* 0x0000a003000075a7 */ /* 0x00452400080011ff */
[----:B----4-:R-:W-:Y:S05]  /*b010*/  @!P0 NANOSLEEP.SYNCS 0x989680 ;  /* 0x009896800000895d */ /* 0x010fea0003900000 */
[----:B------:R-:W4:Y:S02]  /*b020*/  @!P0 SYNCS.PHASECHK.TRANS64 P0, [R0+URZ+0xa0], R3 ;  /* 0x0000a003000085a7 */ /* 0x000f2400080010ff */
[----:B----4-:R-:W-:Y:S05]  /*b030*/  @!P0 BRA `(.L_x_200) ;  /* 0xfffffffc00f08947 */ /* 0x010fea000383ffff */
[----:B------:R-:W-:Y:S05]  /*b040*/  BRA `(.L_x_201) ;  /* 0xffffffac00f07947 */ /* 0x000fea000383ffff */
.L_x_106:
[----:B--2---:R2:W3:Y:S02]  /*b050*/  SYNCS.PHASECHK.TRANS64.TRYWAIT P0, [R3+URZ+0xc0], R0 ;  /* 0x0000c000030075a7 */ /* 0x0044e400080011ff */
[----:B---3--:R-:W-:Y:S05]  /*b060*/  @!P0 NANOSLEEP.SYNCS 0x989680 ;  /* 0x009896800000895d */ /* 0x008fea0003900000 */
[----:B------:R-:W3:Y:S02]  /*b070*/  @!P0 SYNCS.PHASECHK.TRANS64 P0, [R3+URZ+0xc0], R0 ;  /* 0x0000c000030085a7 */ /* 0x000ee400080010ff */
[----:B---3--:R-:W-:Y:S05]  /*b080*/  @!P0 BRA `(.L_x_106) ;  /* 0xfffffffc00f08947 */ /* 0x008fea000383ffff */
[----:B------:R-:W-:Y:S05]  /*b090*/  BRA `(.L_x_202) ;  /* 0xffffffb000b07947 */ /* 0x000fea000383ffff */
.L_x_117:
[----:B-1----:R-:W-:Y:S04]  /*b0a0*/  MOV R0, UR44 ;  /* 0x0000002c00007c02 */ /* 0x002fe80008000f00 */
[----:B------:R1:W2:Y:S03]  /*b0b0*/  SYNCS.PHASECHK.TRANS64.TRYWAIT P0, [R0+URZ+0x70], R5 ;  /* 0x00007005000075a7 */ /* 0x0002a600080011ff */
[----:B--2---:R-:W-:Y:S05]  /*b0c0*/  @!P0 NANOSLEEP.SYNCS 0x989680 ;  /* 0x009896800000895d */ /* 0x004fea0003900000 */
[----:B------:R-:W2:Y:S02]  /*b0d0*/  @!P0 SYNCS.PHASECHK.TRANS64 P0, [R0+URZ+0x70], R5 ;  /* 0x00007005000085a7 */ /* 0x000ea400080010ff */
[----:B--2---:R-:W-:Y:S05]  /*b0e0*/  @!P0 BRA `(.L_x_117) ;  /* 0xfffffffc00ec8947 */ /* 0x004fea000383ffff */
[----:B------:R-:W-:Y:S05]  /*b0f0*/  BRA `(.L_x_116) ;  /* 0xffffffc000047947 */ /* 0x000fea000383ffff */
.L_x_119:
[----:B-1----:R1:W3:Y:S02]  /*b100*/  SYNCS.PHASECHK.TRANS64.TRYWAIT P1, [R100+URZ+0xe0], R3 ;  /* 0x0000e003640075a7 */ /* 0x0022e400080211ff */
[----:B---3--:R-:W-:Y:S05]  /*b110*/  @!P1 NANOSLEEP.SYNCS 0x989680 ;  /* 0x009896800000995d */ /* 0x008fea0003900000 */
[----:B------:R-:W3:Y:S02]  /*b120*/  @!P1 SYNCS.PHASECHK.TRANS64 P1, [R100+URZ+0xe0], R3 ;  /* 0x0000e003640095a7 */ /* 0x000ee400080210ff */
[----:B---3--:R-:W-:Y:S05]  /*b130*/  @!P1 BRA `(.L_x_119) ;  /* 0xfffffffc00f09947 */ /* 0x008fea000383ffff */
[----:B------:R-:W-:Y:S05]  /*b140*/  BRA `(.L_x_118) ;  /* 0xffffffc0002c7947 */ /* 0x000fea000383ffff */
.L_x_128:
[----:B---3--:R3:W4:Y:S02]  /*b150*/  SYNCS.PHASECHK.TRANS64.TRYWAIT P0, [R3+URZ+0x70], R0 ;  /* 0x00007000030075a7 */ /* 0x00872400080011ff */
[----:B----4-:R-:W-:Y:S05]  /*b160*/  @!P0 NANOSLEEP.SYNCS 0x989680 ;  /* 0x009896800000895d */ /* 0x010fea0003900000 */
[----:B------:R-:W4:Y:S02]  /*b170*/  @!P0 SYNCS.PHASECHK.TRANS64 P0, [R3+URZ+0x70], R0 ;  /* 0x00007000030085a7 */ /* 0x000f2400080010ff */
[----:B----4-:R-:W-:Y:S05]  /*b180*/  @!P0 BRA `(.L_x_128) ;  /* 0xfffffffc00f08947 */ /* 0x010fea000383ffff */
[----:B------:R-:W-:Y:S05]  /*b190*/  BRA `(.L_x_127) ;  /* 0xffffffcc00087947 */ /* 0x000fea000383ffff */
.L_x_136:
[----:B---3--:R3:W4:Y:S02]  /*b1a0*/  SYNCS.PHASECHK.TRANS64.TRYWAIT P0, [R62+URZ+0x70], R5 ;  /* 0x000070053e0075a7 */ /* 0x00872400080011ff */
[----:B----4-:R-:W-:Y:S05]  /*b1b0*/  @!P0 NANOSLEEP.SYNCS 0x989680 ;  /* 0x009896800000895d */ /* 0x010fea0003900000 */
[----:B------:R-:W4:Y:S02]  /*b1c0*/  @!P0 SYNCS.PHASECHK.TRANS64 P0, [R62+URZ+0x70], R5 ;  /* 0x000070053e0085a7 */ /* 0x000f2400080010ff */
[----:B----4-:R-:W-:Y:S05]  /*b1d0*/  @!P0 BRA `(.L_x_136) ;  /* 0xfffffffc00f08947 */ /* 0x010fea000383ffff */
[----:B------:R-:W-:Y:S05]  /*b1e0*/  BRA `(.L_x_135) ;  /* 0xffffffd8000c7947 */ /* 0x000fea000383ffff */
.L_x_144:
[----:B---3--:R3:W4:Y:S02]  /*b1f0*/  SYNCS.PHASECHK.TRANS64.TRYWAIT P0, [R62+URZ+0x70], R5 ;  /* 0x000070053e0075a7 */ /* 0x00872400080011ff */
[----:B----4-:R-:W-:Y:S05]  /*b200*/  @!P0 NANOSLEEP.SYNCS 0x989680 ;  /* 0x009896800000895d */ /* 0x010fea0003900000 */
[----:B------:R-:W4:Y:S02]  /*b210*/  @!P0 SYNCS.PHASECHK.TRANS64 P0, [R62+URZ+0x70], R5 ;  /* 0x000070053e0085a7 */ /* 0x000f2400080010ff */
[----:B----4-:R-:W-:Y:S05]  /*b220*/  @!P0 BRA `(.L_x_144) ;  /* 0xfffffffc00f08947 */ /* 0x010fea000383ffff */
[----:B------:R-:W-:Y:S05]  /*b230*/  BRA `(.L_x_143) ;  /* 0xffffffe400107947 */ /* 0x000fea000383ffff */
        .weak           $__internal_0_$__cuda_sm10x_tcgen05_guardrail_trap_col_being_dealloced_not_returned_by_alloc
        .type           $__internal_0_$__cuda_sm10x_tcgen05_guardrail_trap_col_being_dealloced_not_returned_by_alloc,@function
        .size           $__internal_0_$__cuda_sm10x_tcgen05_guardrail_trap_col_being_dealloced_not_returned_by_alloc,($__internal_1_$__cuda_sm10x_tcgen05_guardrail_trap_phase_invalid_during_alloc - $__internal_0_$__cuda_sm10x_tcgen05_guardrail_trap_col_being_dealloced_not_returned_by_alloc)
$__internal_0_$__cuda_sm10x_tcgen05_guardrail_trap_col_being_dealloced_not_returned_by_alloc:
[----:B------:R-:W-:Y:S05]  /*b240*/  BPT.TRAP 0x1 ;  /* 0x000000040000795c */ /* 0x000fea0000300000 */
[----:B------:R-:W-:-:S04]  /*b250*/  HFMA2 R3, -RZ, RZ, 0, 0 ;  /* 0x00000000ff037431 */ /* 0x000fc800000001ff */
[----:B------:R-:W-:Y:S05]  /*b260*/  RET.REL.NODEC R2 `(_ZN7cutlass13device_kernelINS_4gemm6kernel13GemmUniversalIN4cute5tupleIJiiiiEEENS1_10collective13CollectiveMmaINS1_46MainloopSm100TmaUmmaWarpSpecializedBlockScaledILi7ELi2ELi2ENS5_IJNS4_1CILi4EEESB_NSA_ILi1EEEEEEEENS5_IJNSA_ILi256EEENSA_ILi128EEESF_EEENS5_IJNS_12float_e2m1_tENS_13float_ue8m0_tEEEENS5_IJNS5_IJlSC_lEEENS4_6LayoutINS5_IJNS5_IJNS5_IJNSA_ILi32EEESB_EEEiEEESP_NS5_IJSC_iEEEEEENS5_IJNS5_IJNS5_IJNSA_ILi16EEESB_EEEiEEENS5_IJNS5_IJNSA_ILi0EEESC_EEENSA_ILi512EEEEEENS5_IJSV_iEEEEEEEEEEESK_S12_NS4_8TiledMMAINS4_8MMA_AtomIJNS4_23SM100_MMA_MXF4_2x1SM_SSISI_SI_fSJ_Li256ELi128ELi32ELNS4_4UMMA5MajorE0ELS17_0ELNS16_7ScaleInE0ELS18_0EEEEEENSM_INS5_IJSC_SC_SC_EEENS5_IJSV_SV_SV_EEEEENS5_IJNS4_10UnderscoreES1E_S1E_EEEEENS5_IJNS4_28SM100_TMA_2SM_LOAD_MULTICASTES1H_EEENS5_IJNS4_14ComposedLayoutINS4_7SwizzleILi3ELi4ELi3EEENS4_18smem_ptr_flag_bitsILi4EEENSM_INS5_IJNSA_ILi8EEESF_EEENS5_IJSF_SC_EEEEEEENSM_INS5_IJNS5_IJNS5_IJSO_SC_EEENS5_IJSN_NSA_ILi2EEEEEEEEESC_NS5_IJS1U_S1U_EEEEEENS5_IJNS5_IJNS5_IJST_SX_EEESW_EEESV_NS5_IJS1U_SX_EEEEEEEEEEEvNS4_8identityES1I_S24_vS25_EENS_8epilogue10collective18CollectiveEpilogueINS27_23Sm100TmaWarpSpecializedILi4ELi2ELi32ELb1ELb0EEEJNS5_IJSG_SG_SF_EEENS5_IJNSM_ISG_SC_EENSM_ISN_SC_EEEEENS_10bfloat16_tESL_S2G_SL_NS27_6fusion15FusionCallbacksIS2B_NS2H_17LinearCombinationIS2G_fS2G_fLNS_15FloatRoundStyleE2EEES2C_S2F_JEEENS4_5SM1004TMEM4LOAD26SM100_TMEM_LOAD_32dp32b32xENS4_13SM90_TMA_LOADENS1J_INS1K_ILi2ELi4ELi3EEENS1M_ILi16EEENSM_INS5_IJS1O_SN_EEENS5_IJSN_SC_EEEEEEENS4_39AutoVectorizingCopyWithAssumedAlignmentILi128EEENS4_14SM90_TMA_STOREES2X_S2Z_S2Z_EEEvvEEEEvNT_6ParamsE) ;  /* 0xffffff4c02647950 */ /* 0x000fea0003c3ffff */
        .weak           $__internal_1_$__cuda_sm10x_tcgen05_guardrail_trap_phase_invalid_during_alloc
        .type           $__internal_1_$__cuda_sm10x_tcgen05_guardrail_trap_phase_invalid_during_alloc,@function
        .size           $__internal_1_$__cuda_sm10x_tcgen05_guardrail_trap_phase_invalid_during_alloc,($__internal_2_$__cuda_sm10x_tcgen05_guardrail_trap_unallocated_columns_being_dealloced - $__internal_1_$__cuda_sm10x_tcgen05_guardrail_trap_phase_invalid_during_alloc)
$__internal_1_$__cuda_sm10x_tcgen05_guardrail_trap_phase_invalid_during_alloc:
[----:B------:R-:W-:Y:S05]  /*b270*/  BPT.TRAP 0x1 ;  /* 0x000000040000795c */ /* 0x000fea0000300000 */
[----:B------:R-:W-:-:S04]  /*b280*/  MOV R5, 0x0 ;  /* 0x0000000000057802 */ /* 0x000fc80000000f00 */
[----:B------:R-:W-:Y:S05]  /*b290*/  RET.REL.NODEC R4 `(_ZN7cutlass13device_kernelINS_4gemm6kernel13GemmUniversalIN4cute5tupleIJiiiiEEENS1_10collective13CollectiveMmaINS1_46MainloopSm100TmaUmmaWarpSpecializedBlockScaledILi7ELi2ELi2ENS5_IJNS4_1CILi4EEESB_NSA_ILi1EEEEEEEENS5_IJNSA_ILi256EEENSA_ILi128EEESF_EEENS5_IJNS_12float_e2m1_tENS_13float_ue8m0_tEEEENS5_IJNS5_IJlSC_lEEENS4_6LayoutINS5_IJNS5_IJNS5_IJNSA_ILi32EEESB_EEEiEEESP_NS5_IJSC_iEEEEEENS5_IJNS5_IJNS5_IJNSA_ILi16EEESB_EEEiEEENS5_IJNS5_IJNSA_ILi0EEESC_EEENSA_ILi512EEEEEENS5_IJSV_iEEEEEEEEEEESK_S12_NS4_8TiledMMAINS4_8MMA_AtomIJNS4_23SM100_MMA_MXF4_2x1SM_SSISI_SI_fSJ_Li256ELi128ELi32ELNS4_4UMMA5MajorE0ELS17_0ELNS16_7ScaleInE0ELS18_0EEEEEENSM_INS5_IJSC_SC_SC_EEENS5_IJSV_SV_SV_EEEEENS5_IJNS4_10UnderscoreES1E_S1E_EEEEENS5_IJNS4_28SM100_TMA_2SM_LOAD_MULTICASTES1H_EEENS5_IJNS4_14ComposedLayoutINS4_7SwizzleILi3ELi4ELi3EEENS4_18smem_ptr_flag_bitsILi4EEENSM_INS5_IJNSA_ILi8EEESF_EEENS5_IJSF_SC_EEEEEEENSM_INS5_IJNS5_IJNS5_IJSO_SC_EEENS5_IJSN_NSA_ILi2EEEEEEEEESC_NS5_IJS1U_S1U_EEEEEENS5_IJNS5_IJNS5_IJST_SX_EEESW_EEESV_NS5_IJS1U_SX_EEEEEEEEEEEvNS4_8identityES1I_S24_vS25_EENS_8epilogue10collective18CollectiveEpilogueINS27_23Sm100TmaWarpSpecializedILi4ELi2ELi32ELb1ELb0EEEJNS5_IJSG_SG_SF_EEENS5_IJNSM_ISG_SC_EENSM_ISN_SC_EEEEENS_10bfloat16_tESL_S2G_SL_NS27_6fusion15FusionCallbacksIS2B_NS2H_17LinearCombinationIS2G_fS2G_fLNS_15FloatRoundStyleE2EEES2C_S2F_JEEENS4_5SM1004TMEM4LOAD26SM100_TMEM_LOAD_32dp32b32xENS4_13SM90_TMA_LOADENS1J_INS1K_ILi2ELi4ELi3EEENS1M_ILi16EEENSM_INS5_IJS1O_SN_EEENS5_IJSN_SC_EEEEEEENS4_39AutoVectorizingCopyWithAssumedAlignmentILi128EEENS4_14SM90_TMA_STOREES2X_S2Z_S2Z_EEEvvEEEEvNT_6ParamsE) ;  /* 0xffffff4c04587950 */ /* 0x000fea0003c3ffff */
        .weak           $__internal_2_$__cuda_sm10x_tcgen05_guardrail_trap_unallocated_columns_being_dealloced
        .type           $__internal_2_$__cuda_sm10x_tcgen05_guardrail_trap_unallocated_columns_being_dealloced,@function
        .size           $__internal_2_$__cuda_sm10x_tcgen05_guardrail_trap_unallocated_columns_being_dealloced,(.L_x_204 - $__internal_2_$__cuda_sm10x_tcgen05_guardrail_trap_unallocated_columns_being_dealloced)
$__internal_2_$__cuda_sm10x_tcgen05_guardrail_trap_unallocated_columns_being_dealloced:
[----:B------:R-:W-:Y:S05]  /*b2a0*/  BPT.TRAP 0x1 ;  /* 0x000000040000795c */ /* 0x000fea0000300000 */
[----:B------:R-:W-:-:S04]  /*b2b0*/  HFMA2 R3, -RZ, RZ, 0, 0 ;  /* 0x00000000ff037431 */ /* 0x000fc800000001ff */
[----:B------:R-:W-:Y:S05]  /*b2c0*/  RET.REL.NODEC R2 `(_ZN7cutlass13device_kernelINS_4gemm6kernel13GemmUniversalIN4cute5tupleIJiiiiEEENS1_10collective13CollectiveMmaINS1_46MainloopSm100TmaUmmaWarpSpecializedBlockScaledILi7ELi2ELi2ENS5_IJNS4_1CILi4EEESB_NSA_ILi1EEEEEEEENS5_IJNSA_ILi256EEENSA_ILi128EEESF_EEENS5_IJNS_12float_e2m1_tENS_13float_ue8m0_tEEEENS5_IJNS5_IJlSC_lEEENS4_6LayoutINS5_IJNS5_IJNS5_IJNSA_ILi32EEESB_EEEiEEESP_NS5_IJSC_iEEEEEENS5_IJNS5_IJNS5_IJNSA_ILi16EEESB_EEEiEEENS5_IJNS5_IJNSA_ILi0EEESC_EEENSA_ILi512EEEEEENS5_IJSV_iEEEEEEEEEEESK_S12_NS4_8TiledMMAINS4_8MMA_AtomIJNS4_23SM100_MMA_MXF4_2x1SM_SSISI_SI_fSJ_Li256ELi128ELi32ELNS4_4UMMA5MajorE0ELS17_0ELNS16_7ScaleInE0ELS18_0EEEEEENSM_INS5_IJSC_SC_SC_EEENS5_IJSV_SV_SV_EEEEENS5_IJNS4_10UnderscoreES1E_S1E_EEEEENS5_IJNS4_28SM100_TMA_2SM_LOAD_MULTICASTES1H_EEENS5_IJNS4_14ComposedLayoutINS4_7SwizzleILi3ELi4ELi3EEENS4_18smem_ptr_flag_bitsILi4EEENSM_INS5_IJNSA_ILi8EEESF_EEENS5_IJSF_SC_EEEEEEENSM_INS5_IJNS5_IJNS5_IJSO_SC_EEENS5_IJSN_NSA_ILi2EEEEEEEEESC_NS5_IJS1U_S1U_EEEEEENS5_IJNS5_IJNS5_IJST_SX_EEESW_EEESV_NS5_IJS1U_SX_EEEEEEEEEEEvNS4_8identityES1I_S24_vS25_EENS_8epilogue10collective18CollectiveEpilogueINS27_23Sm100TmaWarpSpecializedILi4ELi2ELi32ELb1ELb0EEEJNS5_IJSG_SG_SF_EEENS5_IJNSM_ISG_SC_EENSM_ISN_SC_EEEEENS_10bfloat16_tESL_S2G_SL_NS27_6fusion15FusionCallbacksIS2B_NS2H_17LinearCombinationIS2G_fS2G_fLNS_15FloatRoundStyleE2EEES2C_S2F_JEEENS4_5SM1004TMEM4LOAD26SM100_TMEM_LOAD_32dp32b32xENS4_13SM90_TMA_LOADENS1J_INS1K_ILi2ELi4ELi3EEENS1M_ILi16EEENSM_INS5_IJS1O_SN_EEENS5_IJSN_SC_EEEEEEENS4_39AutoVectorizingCopyWithAssumedAlignmentILi128EEENS4_14SM90_TMA_STOREES2X_S2Z_S2Z_EEEvvEEEEvNT_6ParamsE) ;  /* 0xffffff4c024c7950 */ /* 0x000fea0003c3ffff */
.L_x_203:
[----:B------:R-:W-:-:S00]  /*b2d0*/  BRA `(.L_x_203) ;  /* 0xfffffffc00fc7947 */ /* 0x000fc0000383ffff */
[----:B------:R-:W-:-:S00]  /*b2e0*/  NOP ;  /* 0x0000000000007918 */ /* 0x000fc00000000000 */
        /* <DEDUP_REMOVED lines=9> */
.L_x_204:


//--------------------- .nv.global.init           --------------------------
	.section	.nv.global.init,"aw",@progbits
.nv.global.init:
	.type		$str$29,@object
	.size		$str$29,($str$30 - $str$29)
$str$29:
        /*0000*/ 	.byte	0x28, 0x61, 0x64, 0x64, 0x72, 0x65, 0x73, 0x73, 0x20, 0x26, 0x20, 0x6d, 0x61, 0x73, 0x6b, 0x29
        /*0010*/ 	.byte	0x20, 0x3d, 0x3d, 0x20, 0x30, 0x00
	.type		$str$30,@object
	.size		$str$30,($str$26 - $str$30)
$str$30:
        /*0016*/ 	.byte	0x2f, 0x74, 0x6d, 0x70, 0x2f, 0x63, 0x75, 0x74, 0x6c, 0x61, 0x73, 0x73, 0x5f, 0x73, 0x77, 0x65
        /*0026*/ 	.byte	0x65, 0x70, 0x5f, 0x73, 0x72, 0x63, 0x2f, 0x69, 0x6e, 0x63, 0x6c, 0x75, 0x64, 0x65, 0x2f, 0x63
        /*0036*/ 	.byte	0x75, 0x74, 0x65, 0x2f, 0x70, 0x6f, 0x69, 0x6e, 0x74, 0x65, 0x72, 0x5f, 0x66, 0x6c, 0x61, 0x67
        /*0046*/ 	.byte	0x67, 0x65, 0x64, 0x2e, 0x68, 0x70, 0x70, 0x00
	.type		$str$26,@object
	.size		$str$26,($str$25 - $str$26)
$str$26:
        /*004e*/ 	.byte	0x2f, 0x74, 0x6d, 0x70, 0x2f, 0x63, 0x75, 0x74, 0x6c, 0x61, 0x73, 0x73, 0x5f, 0x73, 0x77, 0x65
        /*005e*/ 	.byte	0x65, 0x70, 0x5f, 0x73, 0x72, 0x63, 0x2f, 0x69, 0x6e, 0x63, 0x6c, 0x75, 0x64, 0x65, 0x2f, 0x63
        /*006e*/ 	.byte	0x75, 0x74, 0x65, 0x2f, 0x61, 0x74, 0x6f, 0x6d, 0x2f, 0x63, 0x6f, 0x70, 0x79, 0x5f, 0x74, 0x72
        /*007e*/ 	.byte	0x61, 0x69, 0x74, 0x73, 0x5f, 0x73, 0x6d, 0x31, 0x30, 0x30, 0x2e, 0x68, 0x70, 0x70, 0x00
	.type		$str$25,@object
	.size		$str$25,(__unnamed_1 - $str$25)
$str$25:
        /*008d*/ 	.byte	0x28, 0x28, 0x75, 0x69, 0x6e, 0x74, 0x33, 0x32, 0x5f, 0x74, 0x28, 0x74, 0x68, 0x72, 0x65, 0x61
        /*009d*/ 	.byte	0x64, 0x49, 0x64, 0x78, 0x2e, 0x78, 0x29, 0x20, 0x2f, 0x20, 0x33, 0x32, 0x29, 0x20, 0x25, 0x20
        /*00ad*/ 	.byte	0x34, 0x29, 0x20, 0x3d, 0x3d, 0x20, 0x28, 0x28, 0x28, 0x74, 0x6d, 0x65, 0x6d, 0x5f, 0x61, 0x64
        /*00bd*/ 	.byte	0x64, 0x72, 0x20, 0x3e, 0x3e, 0x20, 0x31, 0x36, 0x29, 0x20, 0x2f, 0x20, 0x33, 0x32, 0x29, 0x20
        /*00cd*/ 	.byte	0x25, 0x20, 0x34, 0x29, 0x00
	.type		__unnamed_1,@object
	.size		__unnamed_1,(__unnamed_2 - __unnamed_1)
__unnamed_1:
        /*00d2*/ 	.byte	0x61, 0x75, 0x74, 0x6f, 0x20, 0x63, 0x75, 0x74, 0x65, 0x3a, 0x3a, 0x61, 0x73, 0x5f, 0x70, 0x6f
        /* <DEDUP_REMOVED lines=24> */
        /*0262*/ 	.byte	0x34, 0x30, 0x39, 0x36, 0x3e, 0x3e, 0x3e, 0x3e, 0x5d, 0x00
	.type		__unnamed_2,@object
	.size		__unnamed_2,(.L_2 - __unnamed_2)
__unnamed_2:
        /* <DEDUP_REMOVED lines=42> */
        /*050c*/ 	.byte	0x3e, 0x3e, 0x5d, 0x00
.L_2:


//--------------------- .nv.shared._ZN7cutlass13device_kernelINS_4gemm6kernel13GemmUniversalIN4cute5tupleIJiiiiEEENS1_10collective13CollectiveMmaINS1_46MainloopSm100TmaUmmaWarpSpecializedBlockScaledILi7ELi2ELi2ENS5_IJNS4_1CILi4EEESB_NSA_ILi1EEEEEEEENS5_IJNSA_ILi256EEENSA_ILi128EEESF_EEENS5_IJNS_12float_e2m1_tENS_13float_ue8m0_tEEEENS5_IJNS5_IJlSC_lEEENS4_6LayoutINS5_IJNS5_IJNS5_IJNSA_ILi32EEESB_EEEiEEESP_NS5_IJSC_iEEEEEENS5_IJNS5_IJNS5_IJNSA_ILi16EEESB_EEEiEEENS5_IJNS5_IJNSA_ILi0EEESC_EEENSA_ILi512EEEEEENS5_IJSV_iEEEEEEEEEEESK_S12_NS4_8TiledMMAINS4_8MMA_AtomIJNS4_23SM100_MMA_MXF4_2x1SM_SSISI_SI_fSJ_Li256ELi128ELi32ELNS4_4UMMA5MajorE0ELS17_0ELNS16_7ScaleInE0ELS18_0EEEEEENSM_INS5_IJSC_SC_SC_EEENS5_IJSV_SV_SV_EEEEENS5_IJNS4_10UnderscoreES1E_S1E_EEEEENS5_IJNS4_28SM100_TMA_2SM_LOAD_MULTICASTES1H_EEENS5_IJNS4_14ComposedLayoutINS4_7SwizzleILi3ELi4ELi3EEENS4_18smem_ptr_flag_bitsILi4EEENSM_INS5_IJNSA_ILi8EEESF_EEENS5_IJSF_SC_EEEEEEENSM_INS5_IJNS5_IJNS5_IJSO_SC_EEENS5_IJSN_NSA_ILi2EEEEEEEEESC_NS5_IJS1U_S1U_EEEEEENS5_IJNS5_IJNS5_IJST_SX_EEESW_EEESV_NS5_IJS1U_SX_EEEEEEEEEEEvNS4_8identityES1I_S24_vS25_EENS_8epilogue10collective18CollectiveEpilogueINS27_23Sm100TmaWarpSpecializedILi4ELi2ELi32ELb1ELb0EEEJNS5_IJSG_SG_SF_EEENS5_IJNSM_ISG_SC_EENSM_ISN_SC_EEEEENS_10bfloat16_tESL_S2G_SL_NS27_6fusion15FusionCallbacksIS2B_NS2H_17LinearCombinationIS2G_fS2G_fLNS_15FloatRoundStyleE2EEES2C_S2F_JEEENS4_5SM1004TMEM4LOAD26SM100_TMEM_LOAD_32dp32b32xENS4_13SM90_TMA_LOADENS1J_INS1K_ILi2ELi4ELi3EEENS1M_ILi16EEENSM_INS5_IJS1O_SN_EEENS5_IJSN_SC_EEEEEEENS4_39AutoVectorizingCopyWithAssumedAlignmentILi128EEENS4_14SM90_TMA_STOREES2X_S2Z_S2Z_EEEvvEEEEvNT_6ParamsE --------------------------
	.section	.nv.shared._ZN7cutlass13device_kernelINS_4gemm6kernel13GemmUniversalIN4cute5tupleIJiiiiEEENS1_10collective13CollectiveMmaINS1_46MainloopSm100TmaUmmaWarpSpecializedBlockScaledILi7ELi2ELi2ENS5_IJNS4_1CILi4EEESB_NSA_ILi1EEEEEEEENS5_IJNSA_ILi256EEENSA_ILi128EEESF_EEENS5_IJNS_12float_e2m1_tENS_13float_ue8m0_tEEEENS5_IJNS5_IJlSC_lEEENS4_6LayoutINS5_IJNS5_IJNS5_IJNSA_ILi32EEESB_EEEiEEESP_NS5_IJSC_iEEEEEENS5_IJNS5_IJNS5_IJNSA_ILi16EEESB_EEEiEEENS5_IJNS5_IJNSA_ILi0EEESC_EEENSA_ILi512EEEEEENS5_IJSV_iEEEEEEEEEEESK_S12_NS4_8TiledMMAINS4_8MMA_AtomIJNS4_23SM100_MMA_MXF4_2x1SM_SSISI_SI_fSJ_Li256ELi128ELi32ELNS4_4UMMA5MajorE0ELS17_0ELNS16_7ScaleInE0ELS18_0EEEEEENSM_INS5_IJSC_SC_SC_EEENS5_IJSV_SV_SV_EEEEENS5_IJNS4_10UnderscoreES1E_S1E_EEEEENS5_IJNS4_28SM100_TMA_2SM_LOAD_MULTICASTES1H_EEENS5_IJNS4_14ComposedLayoutINS4_7SwizzleILi3ELi4ELi3EEENS4_18smem_ptr_flag_bitsILi4EEENSM_INS5_IJNSA_ILi8EEESF_EEENS5_IJSF_SC_EEEEEEENSM_INS5_IJNS5_IJNS5_IJSO_SC_EEENS5_IJSN_NSA_ILi2EEEEEEEEESC_NS5_IJS1U_S1U_EEEEEENS5_IJNS5_IJNS5_IJST_SX_EEESW_EEESV_NS5_IJS1U_SX_EEEEEEEEEEEvNS4_8identityES1I_S24_vS25_EENS_8epilogue10collective18CollectiveEpilogueINS27_23Sm100TmaWarpSpecializedILi4ELi2ELi32ELb1ELb0EEEJNS5_IJSG_SG_SF_EEENS5_IJNSM_ISG_SC_EENSM_ISN_SC_EEEEENS_10bfloat16_tESL_S2G_SL_NS27_6fusion15FusionCallbacksIS2B_NS2H_17LinearCombinationIS2G_fS2G_fLNS_15FloatRoundStyleE2EEES2C_S2F_JEEENS4_5SM1004TMEM4LOAD26SM100_TMEM_LOAD_32dp32b32xENS4_13SM90_TMA_LOADENS1J_INS1K_ILi2ELi4ELi3EEENS1M_ILi16EEENSM_INS5_IJS1O_SN_EEENS5_IJSN_SC_EEEEEEENS4_39AutoVectorizingCopyWithAssumedAlignmentILi128EEENS4_14SM90_TMA_STOREES2X_S2Z_S2Z_EEEvvEEEEvNT_6ParamsE,"aw",@nobits
	.sectionflags	@""
	.align	16
	.zero		1024


//--------------------- .nv.shared.reserved.0     --------------------------
	.section	.nv.shared.reserved.0,"aw",@nobits
	.weak		__nv_reservedSMEM_offset_0_alias
	.size		__nv_reservedSMEM_offset_0_alias, 0, 64
	.other		__nv_reservedSMEM_offset_0_alias,@"STO_CUDA_RESERVED_SHARED STV_DEFAULT"
__nv_reservedSMEM_offset_0_alias:
	.zero		0
.nv.shared.reserved.0:
	.zero		64
	.weak		__nv_reservedSMEM_tcgen05_partition
	.type		__nv_reservedSMEM_tcgen05_partition,@object
	.size		__nv_reservedSMEM_tcgen05_partition,(.L_0 - __nv_reservedSMEM_tcgen05_partition)
__nv_reservedSMEM_tcgen05_partition:
	.zero		32
.L_0:


//--------------------- .nv.global                --------------------------
	.section	.nv.global,"aw",@nobits
.nv.global:
	.type		_ZN40_INTERNAL_2f1eb24c_4_k_cu_2f6abfeb_370874cute1_E,@object
	.size		_ZN40_INTERNAL_2f1eb24c_4_k_cu_2f6abfeb_370874cute1_E,(_ZN40_INTERNAL_2f1eb24c_4_k_cu_2f6abfeb_370874cuda3std3__45__cpo6cbeginE - _ZN40_INTERNAL_2f1eb24c_4_k_cu_2f6abfeb_370874cute1_E)
_ZN40_INTERNAL_2f1eb24c_4_k_cu_2f6abfeb_370874cute1_E:
	.zero		1
	.type		_ZN40_INTERNAL_2f1eb24c_4_k_cu_2f6abfeb_370874cuda3std3__45__cpo6cbeginE,@object
	.size		_ZN40_INTERNAL_2f1eb24c_4_k_cu_2f6abfeb_370874cuda3std3__45__cpo6cbeginE,(_ZN40_INTERNAL_2f1eb24c_4_k_cu_2f6abfeb_370874cuda3std3__48in_placeE - _ZN40_INTERNAL_2f1eb24c_4_k_cu_2f6abfeb_370874cuda3std3__45__cpo6cbeginE)
_ZN40_INTERNAL_2f1eb24c_4_k_cu_2f6abfeb_370874cuda3std3__45__cpo6cbeginE:
	.zero		1
	.type		_ZN40_INTERNAL_2f1eb24c_4_k_cu_2f6abfeb_370874cuda3std3__48in_placeE,@object
	.size		_ZN40_INTERNAL_2f1eb24c_4_k_cu_2f6abfeb_370874cuda3std3__48in_placeE,(_ZN40_INTERNAL_2f1eb24c_4_k_cu_2f6abfeb_370874cuda3std6ranges3__45__cpo9iter_moveE - _ZN40_INTERNAL_2f1eb24c_4_k_cu_2f6abfeb_370874cuda3std3__48in_placeE)
_ZN40_INTERNAL_2f1eb24c_4_k_cu_2f6abfeb_370874cuda3std3__48in_placeE:
	.zero		1
	.type		_ZN40_INTERNAL_2f1eb24c_4_k_cu_2f6abfeb_370874cuda3std6ranges3__45__cpo9iter_moveE,@object
	.size		_ZN40_INTERNAL_2f1eb24c_4_k_cu_2f6abfeb_370874cuda3std6ranges3__45__cpo9iter_moveE,(_ZN40_INTERNAL_2f1eb24c_4_k_cu_2f6abfeb_370874cuda3std3__45__cpo5beginE - _ZN40_INTERNAL_2f1eb24c_4_k_cu_2f6abfeb_370874cuda3std6ranges3__45__cpo9iter_moveE)
_ZN40_INTERNAL_2f1eb24c_4_k_cu_2f6abfeb_370874cuda3std6ranges3__45__cpo9iter_moveE:
	.zero		1
	.type		_ZN40_INTERNAL_2f1eb24c_4_k_cu_2f6abfeb_370874cuda3std3__45__cpo5beginE,@object
	.size		_ZN40_INTERNAL_2f1eb24c_4_k_cu_2f6abfeb_370874cuda3std3__45__cpo5beginE,(_ZN40_INTERNAL_2f1eb24c_4_k_cu_2f6abfeb_370874cuda3std3__442_GLOBAL__N__2f1eb24c_4_k_cu_2f6abfeb_370876ignoreE - _ZN40_INTERNAL_2f1eb24c_4_k_cu_2f6abfeb_370874cuda3std3__45__cpo5beginE)
_ZN40_INTERNAL_2f1eb24c_4_k_cu_2f6abfeb_370874cuda3std3__45__cpo5beginE:
	.zero		1
	.type		_ZN40_INTERNAL_2f1eb24c_4_k_cu_2f6abfeb_370874cuda3std3__442_GLOBAL__N__2f1eb24c_4_k_cu_2f6abfeb_370876ignoreE,@object
	.size		_ZN40_INTERNAL_2f1eb24c_4_k_cu_2f6abfeb_370874cuda3std3__442_GLOBAL__N__2f1eb24c_4_k_cu_2f6abfeb_370876ignoreE,(_ZN40_INTERNAL_2f1eb24c_4_k_cu_2f6abfeb_370874cute7productE - _ZN40_INTERNAL_2f1eb24c_4_k_cu_2f6abfeb_370874cuda3std3__442_GLOBAL__N__2f1eb24c_4_k_cu_2f6abfeb_370876ignoreE)
_ZN40_INTERNAL_2f1eb24c_4_k_cu_2f6abfeb_370874cuda3std3__442_GLOBAL__N__2f1eb24c_4_k_cu_2f6abfeb_370876ignoreE:
	.zero		1
	.type		_ZN40_INTERNAL_2f1eb24c_4_k_cu_2f6abfeb_370874cute7productE,@object
	.size		_ZN40_INTERNAL_2f1eb24c_4_k_cu_2f6abfeb_370874cute7productE,(_ZN40_INTERNAL_2f1eb24c_4_k_cu_2f6abfeb_370874cuda3std3__45__cpo3endE - _ZN40_INTERNAL_2f1eb24c_4_k_cu_2f6abfeb_370874cute7productE)
_ZN40_INTERNAL_2f1eb24c_4_k_cu_2f6abfeb_370874cute7productE:
	.zero		1
	.type		_ZN40_INTERNAL_2f1eb24c_4_k_cu_2f6abfeb_370874cuda3std3__45__cpo3endE,@object
	.size		_ZN40_INTERNAL_2f1eb24c_4_k_cu_2f6abfeb_370874cuda3std3__45__cpo3endE,(_ZN40_INTERNAL_2f1eb24c_4_k_cu_2f6abfeb_370874cuda3std3__419piecewise_constructE - _ZN40_INTERNAL_2f1eb24c_4_k_cu_2f6abfeb_370874cuda3std3__45__cpo3endE)
_ZN40_INTERNAL_2f1eb24c_4_k_cu_2f6abfeb_370874cuda3std3__45__cpo3endE:
	.zero		1
	.type		_ZN40_INTERNAL_2f1eb24c_4_k_cu_2f6abfeb_370874cuda3std3__419piecewise_constructE,@object
	.size		_ZN40_INTERNAL_2f1eb24c_4_k_cu_2f6abfeb_370874cuda3std3__419piecewise_constructE,(_ZN40_INTERNAL_2f1eb24c_4_k_cu_2f6abfeb_370874cuda3std3__45__cpo4cendE - _ZN40_INTERNAL_2f1eb24c_4_k_cu_2f6abfeb_370874cuda3std3__419piecewise_constructE)
_ZN40_INTERNAL_2f1eb24c_4_k_cu_2f6abfeb_370874cuda3std3__419piecewise_constructE:
	.zero		1
	.type		_ZN40_INTERNAL_2f1eb24c_4_k_cu_2f6abfeb_370874cuda3std3__45__cpo4cendE,@object
	.size		_ZN40_INTERNAL_2f1eb24c_4_k_cu_2f6abfeb_370874cuda3std3__45__cpo4cendE,(_ZN40_INTERNAL_2f1eb24c_4_k_cu_2f6abfeb_370874cuda3std6ranges3__45__cpo4swapE - _ZN40_INTERNAL_2f1eb24c_4_k_cu_2f6abfeb_370874cuda3std3__45__cpo4cendE)
_ZN40_INTERNAL_2f1eb24c_4_k_cu_2f6abfeb_370874cuda3std3__45__cpo4cendE:
	.zero		1
	.type		_ZN40_INTERNAL_2f1eb24c_4_k_cu_2f6abfeb_370874cuda3std6ranges3__45__cpo4swapE,@object
	.size		_ZN40_INTERNAL_2f1eb24c_4_k_cu_2f6abfeb_370874cuda3std6ranges3__45__cpo4swapE,(.L_10 - _ZN40_INTERNAL_2f1eb24c_4_k_cu_2f6abfeb_370874cuda3std6ranges3__45__cpo4swapE)
_ZN40_INTERNAL_2f1eb24c_4_k_cu_2f6abfeb_370874cuda3std6ranges3__45__cpo4swapE:
	.zero		1
.L_10:


//--------------------- .nv.constant0._ZN7cutlass13device_kernelINS_4gemm6kernel13GemmUniversalIN4cute5tupleIJiiiiEEENS1_10collective13CollectiveMmaINS1_46MainloopSm100TmaUmmaWarpSpecializedBlockScaledILi7ELi2ELi2ENS5_IJNS4_1CILi4EEESB_NSA_ILi1EEEEEEEENS5_IJNSA_ILi256EEENSA_ILi128EEESF_EEENS5_IJNS_12float_e2m1_tENS_13float_ue8m0_tEEEENS5_IJNS5_IJlSC_lEEENS4_6LayoutINS5_IJNS5_IJNS5_IJNSA_ILi32EEESB_EEEiEEESP_NS5_IJSC_iEEEEEENS5_IJNS5_IJNS5_IJNSA_ILi16EEESB_EEEiEEENS5_IJNS5_IJNSA_ILi0EEESC_EEENSA_ILi512EEEEEENS5_IJSV_iEEEEEEEEEEESK_S12_NS4_8TiledMMAINS4_8MMA_AtomIJNS4_23SM100_MMA_MXF4_2x1SM_SSISI_SI_fSJ_Li256ELi128ELi32ELNS4_4UMMA5MajorE0ELS17_0ELNS16_7ScaleInE0ELS18_0EEEEEENSM_INS5_IJSC_SC_SC_EEENS5_IJSV_SV_SV_EEEEENS5_IJNS4_10UnderscoreES1E_S1E_EEEEENS5_IJNS4_28SM100_TMA_2SM_LOAD_MULTICASTES1H_EEENS5_IJNS4_14ComposedLayoutINS4_7SwizzleILi3ELi4ELi3EEENS4_18smem_ptr_flag_bitsILi4EEENSM_INS5_IJNSA_ILi8EEESF_EEENS5_IJSF_SC_EEEEEEENSM_INS5_IJNS5_IJNS5_IJSO_SC_EEENS5_IJSN_NSA_ILi2EEEEEEEEESC_NS5_IJS1U_S1U_EEEEEENS5_IJNS5_IJNS5_IJST_SX_EEESW_EEESV_NS5_IJS1U_SX_EEEEEEEEEEEvNS4_8identityES1I_S24_vS25_EENS_8epilogue10collective18CollectiveEpilogueINS27_23Sm100TmaWarpSpecializedILi4ELi2ELi32ELb1ELb0EEEJNS5_IJSG_SG_SF_EEENS5_IJNSM_ISG_SC_EENSM_ISN_SC_EEEEENS_10bfloat16_tESL_S2G_SL_NS27_6fusion15FusionCallbacksIS2B_NS2H_17LinearCombinationIS2G_fS2G_fLNS_15FloatRoundStyleE2EEES2C_S2F_JEEENS4_5SM1004TMEM4LOAD26SM100_TMEM_LOAD_32dp32b32xENS4_13SM90_TMA_LOADENS1J_INS1K_ILi2ELi4ELi3EEENS1M_ILi16EEENSM_INS5_IJS1O_SN_EEENS5_IJSN_SC_EEEEEEENS4_39AutoVectorizingCopyWithAssumedAlignmentILi128EEENS4_14SM90_TMA_STOREES2X_S2Z_S2Z_EEEvvEEEEvNT_6ParamsE --------------------------
	.section	.nv.constant0._ZN7cutlass13device_kernelINS_4gemm6kernel13GemmUniversalIN4cute5tupleIJiiiiEEENS1_10collective13CollectiveMmaINS1_46MainloopSm100TmaUmmaWarpSpecializedBlockScaledILi7ELi2ELi2ENS5_IJNS4_1CILi4EEESB_NSA_ILi1EEEEEEEENS5_IJNSA_ILi256EEENSA_ILi128EEESF_EEENS5_IJNS_12float_e2m1_tENS_13float_ue8m0_tEEEENS5_IJNS5_IJlSC_lEEENS4_6LayoutINS5_IJNS5_IJNS5_IJNSA_ILi32EEESB_EEEiEEESP_NS5_IJSC_iEEEEEENS5_IJNS5_IJNS5_IJNSA_ILi16EEESB_EEEiEEENS5_IJNS5_IJNSA_ILi0EEESC_EEENSA_ILi512EEEEEENS5_IJSV_iEEEEEEEEEEESK_S12_NS4_8TiledMMAINS4_8MMA_AtomIJNS4_23SM100_MMA_MXF4_2x1SM_SSISI_SI_fSJ_Li256ELi128ELi32ELNS4_4UMMA5MajorE0ELS17_0ELNS16_7ScaleInE0ELS18_0EEEEEENSM_INS5_IJSC_SC_SC_EEENS5_IJSV_SV_SV_EEEEENS5_IJNS4_10UnderscoreES1E_S1E_EEEEENS5_IJNS4_28SM100_TMA_2SM_LOAD_MULTICASTES1H_EEENS5_IJNS4_14ComposedLayoutINS4_7SwizzleILi3ELi4ELi3EEENS4_18smem_ptr_flag_bitsILi4EEENSM_INS5_IJNSA_ILi8EEESF_EEENS5_IJSF_SC_EEEEEEENSM_INS5_IJNS5_IJNS5_IJSO_SC_EEENS5_IJSN_NSA_ILi2EEEEEEEEESC_NS5_IJS1U_S1U_EEEEEENS5_IJNS5_IJNS5_IJST_SX_EEESW_EEESV_NS5_IJS1U_SX_EEEEEEEEEEEvNS4_8identityES1I_S24_vS25_EENS_8epilogue10collective18CollectiveEpilogueINS27_23Sm100TmaWarpSpecializedILi4ELi2ELi32ELb1ELb0EEEJNS5_IJSG_SG_SF_EEENS5_IJNSM_ISG_SC_EENSM_ISN_SC_EEEEENS_10bfloat16_tESL_S2G_SL_NS27_6fusion15FusionCallbacksIS2B_NS2H_17LinearCombinationIS2G_fS2G_fLNS_15FloatRoundStyleE2EEES2C_S2F_JEEENS4_5SM1004TMEM4LOAD26SM100_TMEM_LOAD_32dp32b32xENS4_13SM90_TMA_LOADENS1J_INS1K_ILi2ELi4ELi3EEENS1M_ILi16EEENSM_INS5_IJS1O_SN_EEENS5_IJSN_SC_EEEEEEENS4_39AutoVectorizingCopyWithAssumedAlignmentILi128EEENS4_14SM90_TMA_STOREES2X_S2Z_S2Z_EEEvvEEEEvNT_6ParamsE,"a",@progbits
	.sectionflags	@""
	.align	4
.nv.constant0._ZN7cutlass13device_kernelINS_4gemm6kernel13GemmUniversalIN4cute5tupleIJiiiiEEENS1_10collective13CollectiveMmaINS1_46MainloopSm100TmaUmmaWarpSpecializedBlockScaledILi7ELi2ELi2ENS5_IJNS4_1CILi4EEESB_NSA_ILi1EEEEEEEENS5_IJNSA_ILi256EEENSA_ILi128EEESF_EEENS5_IJNS_12float_e2m1_tENS_13float_ue8m0_tEEEENS5_IJNS5_IJlSC_lEEENS4_6LayoutINS5_IJNS5_IJNS5_IJNSA_ILi32EEESB_EEEiEEESP_NS5_IJSC_iEEEEEENS5_IJNS5_IJNS5_IJNSA_ILi16EEESB_EEEiEEENS5_IJNS5_IJNSA_ILi0EEESC_EEENSA_ILi512EEEEEENS5_IJSV_iEEEEEEEEEEESK_S12_NS4_8TiledMMAINS4_8MMA_AtomIJNS4_23SM100_MMA_MXF4_2x1SM_SSISI_SI_fSJ_Li256ELi128ELi32ELNS4_4UMMA5MajorE0ELS17_0ELNS16_7ScaleInE0ELS18_0EEEEEENSM_INS5_IJSC_SC_SC_EEENS5_IJSV_SV_SV_EEEEENS5_IJNS4_10UnderscoreES1E_S1E_EEEEENS5_IJNS4_28SM100_TMA_2SM_LOAD_MULTICASTES1H_EEENS5_IJNS4_14ComposedLayoutINS4_7SwizzleILi3ELi4ELi3EEENS4_18smem_ptr_flag_bitsILi4EEENSM_INS5_IJNSA_ILi8EEESF_EEENS5_IJSF_SC_EEEEEEENSM_INS5_IJNS5_IJNS5_IJSO_SC_EEENS5_IJSN_NSA_ILi2EEEEEEEEESC_NS5_IJS1U_S1U_EEEEEENS5_IJNS5_IJNS5_IJST_SX_EEESW_EEESV_NS5_IJS1U_SX_EEEEEEEEEEEvNS4_8identityES1I_S24_vS25_EENS_8epilogue10collective18CollectiveEpilogueINS27_23Sm100TmaWarpSpecializedILi4ELi2ELi32ELb1ELb0EEEJNS5_IJSG_SG_SF_EEENS5_IJNSM_ISG_SC_EENSM_ISN_SC_EEEEENS_10bfloat16_tESL_S2G_SL_NS27_6fusion15FusionCallbacksIS2B_NS2H_17LinearCombinationIS2G_fS2G_fLNS_15FloatRoundStyleE2EEES2C_S2F_JEEENS4_5SM1004TMEM4LOAD26SM100_TMEM_LOAD_32dp32b32xENS4_13SM90_TMA_LOADENS1J_INS1K_ILi2ELi4ELi3EEENS1M_ILi16EEENSM_INS5_IJS1O_SN_EEENS5_IJSN_SC_EEEEEEENS4_39AutoVectorizingCopyWithAssumedAlignmentILi128EEENS4_14SM90_TMA_STOREES2X_S2Z_S2Z_EEEvvEEEEvNT_6ParamsE:
	.zero		3968


//--------------------- SYMBOLS --------------------------

	.type		.nv.reservedSmem.offset0,@object
	.size		.nv.reservedSmem.offset0,0x4
	.type		.nv.reservedSmem.cap,@object
	.size		.nv.reservedSmem.cap,0x4
	.type		__assertfail,@function
